//
// Generated by NVIDIA NVVM Compiler
//
// Compiler Build ID: CL-36424714
// Cuda compilation tools, release 13.0, V13.0.88
// Based on NVVM 20.0.0
//

.version 9.0
.target sm_100
.address_size 64

	// .globl	_Z18gpu_get_componentsPKfiS0_iiiiPfS1_S1_S1_
.extern .shared .align 16 .b8 smem[];

.visible .entry _Z18gpu_get_componentsPKfiS0_iiiiPfS1_S1_S1_(
	.param .u64 .ptr .align 1 _Z18gpu_get_componentsPKfiS0_iiiiPfS1_S1_S1__param_0,
	.param .u32 _Z18gpu_get_componentsPKfiS0_iiiiPfS1_S1_S1__param_1,
	.param .u64 .ptr .align 1 _Z18gpu_get_componentsPKfiS0_iiiiPfS1_S1_S1__param_2,
	.param .u32 _Z18gpu_get_componentsPKfiS0_iiiiPfS1_S1_S1__param_3,
	.param .u32 _Z18gpu_get_componentsPKfiS0_iiiiPfS1_S1_S1__param_4,
	.param .u32 _Z18gpu_get_componentsPKfiS0_iiiiPfS1_S1_S1__param_5,
	.param .u32 _Z18gpu_get_componentsPKfiS0_iiiiPfS1_S1_S1__param_6,
	.param .u64 .ptr .align 1 _Z18gpu_get_componentsPKfiS0_iiiiPfS1_S1_S1__param_7,
	.param .u64 .ptr .align 1 _Z18gpu_get_componentsPKfiS0_iiiiPfS1_S1_S1__param_8,
	.param .u64 .ptr .align 1 _Z18gpu_get_componentsPKfiS0_iiiiPfS1_S1_S1__param_9,
	.param .u64 .ptr .align 1 _Z18gpu_get_componentsPKfiS0_iiiiPfS1_S1_S1__param_10
)
{
	.reg .pred 	%p<5>;
	.reg .b32 	%r<29>;
	.reg .b32 	%f<22>;
	.reg .b64 	%rd<13>;

	ld.param.u64 	%rd2, [_Z18gpu_get_componentsPKfiS0_iiiiPfS1_S1_S1__param_0];
	ld.param.u32 	%r12, [_Z18gpu_get_componentsPKfiS0_iiiiPfS1_S1_S1__param_1];
	ld.param.u64 	%rd3, [_Z18gpu_get_componentsPKfiS0_iiiiPfS1_S1_S1__param_2];
	ld.param.u32 	%r9, [_Z18gpu_get_componentsPKfiS0_iiiiPfS1_S1_S1__param_3];
	ld.param.u32 	%r10, [_Z18gpu_get_componentsPKfiS0_iiiiPfS1_S1_S1__param_5];
	ld.param.u32 	%r11, [_Z18gpu_get_componentsPKfiS0_iiiiPfS1_S1_S1__param_6];
	ld.param.u64 	%rd1, [_Z18gpu_get_componentsPKfiS0_iiiiPfS1_S1_S1__param_10];
	cvta.to.global.u64 	%rd4, %rd3;
	cvta.to.global.u64 	%rd5, %rd2;
	mov.u32 	%r1, %tid.x;
	mov.u32 	%r13, %ctaid.x;
	mov.u32 	%r28, %ntid.x;
	mad.lo.s32 	%r14, %r13, %r28, %r1;
	mad.lo.s32 	%r15, %r12, %r14, %r10;
	mul.wide.u32 	%rd6, %r15, 4;
	add.s64 	%rd7, %rd5, %rd6;
	ld.global.f32 	%f1, [%rd7];
	mad.lo.s32 	%r16, %r9, %r14, %r11;
	mul.wide.u32 	%rd8, %r16, 4;
	add.s64 	%rd9, %rd4, %rd8;
	ld.global.f32 	%f2, [%rd9];
	mul.f32 	%f3, %f1, %f2;
	shl.b32 	%r17, %r1, 2;
	mov.u32 	%r18, smem;
	add.s32 	%r3, %r18, %r17;
	st.shared.f32 	[%r3], %f3;
	mul.f32 	%f4, %f1, %f1;
	shl.b32 	%r4, %r28, 2;
	add.s32 	%r5, %r3, %r4;
	st.shared.f32 	[%r5], %f4;
	mul.f32 	%f5, %f2, %f2;
	add.s32 	%r6, %r5, %r4;
	st.shared.f32 	[%r6], %f5;
	bar.sync 	0;
	setp.lt.u32 	%p1, %r28, 2;
	@%p1 bra 	$L__BB0_4;
$L__BB0_1:
	shr.u32 	%r8, %r28, 1;
	setp.ge.u32 	%p2, %r1, %r8;
	@%p2 bra 	$L__BB0_3;
	shl.b32 	%r19, %r8, 2;
	add.s32 	%r20, %r3, %r19;
	ld.shared.f32 	%f6, [%r20];
	ld.shared.f32 	%f7, [%r3];
	add.f32 	%f8, %f6, %f7;
	st.shared.f32 	[%r3], %f8;
	add.s32 	%r21, %r20, %r4;
	ld.shared.f32 	%f9, [%r21];
	ld.shared.f32 	%f10, [%r5];
	add.f32 	%f11, %f9, %f10;
	st.shared.f32 	[%r5], %f11;
	add.s32 	%r22, %r21, %r4;
	ld.shared.f32 	%f12, [%r22];
	ld.shared.f32 	%f13, [%r6];
	add.f32 	%f14, %f12, %f13;
	st.shared.f32 	[%r6], %f14;
$L__BB0_3:
	bar.sync 	0;
	setp.gt.u32 	%p3, %r28, 3;
	mov.u32 	%r28, %r8;
	@%p3 bra 	$L__BB0_1;
$L__BB0_4:
	setp.ne.s32 	%p4, %r1, 0;
	@%p4 bra 	$L__BB0_6;
	ld.shared.f32 	%f15, [smem];
	add.s32 	%r25, %r18, %r4;
	ld.shared.f32 	%f16, [%r25];
	sqrt.rn.f32 	%f17, %f16;
	add.s32 	%r26, %r25, %r4;
	ld.shared.f32 	%f18, [%r26];
	sqrt.rn.f32 	%f19, %f18;
	mul.f32 	%f20, %f17, %f19;
	div.rn.f32 	%f21, %f15, %f20;
	mad.lo.s32 	%r27, %r10, %r9, %r11;
	cvta.to.global.u64 	%rd10, %rd1;
	mul.wide.s32 	%rd11, %r27, 4;
	add.s64 	%rd12, %rd10, %rd11;
	st.global.f32 	[%rd12], %f21;
$L__BB0_6:
	ret;

}
	// .globl	_Z19gpu_cosine_distanceiiiiPfS_S_S_
.visible .entry _Z19gpu_cosine_distanceiiiiPfS_S_S_(
	.param .u32 _Z19gpu_cosine_distanceiiiiPfS_S_S__param_0,
	.param .u32 _Z19gpu_cosine_distanceiiiiPfS_S_S__param_1,
	.param .u32 _Z19gpu_cosine_distanceiiiiPfS_S_S__param_2,
	.param .u32 _Z19gpu_cosine_distanceiiiiPfS_S_S__param_3,
	.param .u64 .ptr .align 1 _Z19gpu_cosine_distanceiiiiPfS_S_S__param_4,
	.param .u64 .ptr .align 1 _Z19gpu_cosine_distanceiiiiPfS_S_S__param_5,
	.param .u64 .ptr .align 1 _Z19gpu_cosine_distanceiiiiPfS_S_S__param_6,
	.param .u64 .ptr .align 1 _Z19gpu_cosine_distanceiiiiPfS_S_S__param_7
)
{
	.reg .pred 	%p<5>;
	.reg .b32 	%r<26>;
	.reg .b32 	%f<20>;
	.reg .b64 	%rd<15>;

	ld.param.u32 	%r9, [_Z19gpu_cosine_distanceiiiiPfS_S_S__param_1];
	ld.param.u32 	%r10, [_Z19gpu_cosine_distanceiiiiPfS_S_S__param_2];
	ld.param.u32 	%r11, [_Z19gpu_cosine_distanceiiiiPfS_S_S__param_3];
	ld.param.u64 	%rd2, [_Z19gpu_cosine_distanceiiiiPfS_S_S__param_4];
	ld.param.u64 	%rd3, [_Z19gpu_cosine_distanceiiiiPfS_S_S__param_5];
	ld.param.u64 	%rd4, [_Z19gpu_cosine_distanceiiiiPfS_S_S__param_6];
	ld.param.u64 	%rd1, [_Z19gpu_cosine_distanceiiiiPfS_S_S__param_7];
	cvta.to.global.u64 	%rd5, %rd4;
	cvta.to.global.u64 	%rd6, %rd3;
	cvta.to.global.u64 	%rd7, %rd2;
	mov.u32 	%r1, %tid.x;
	mov.u32 	%r12, %ctaid.x;
	mov.u32 	%r25, %ntid.x;
	mad.lo.s32 	%r13, %r12, %r25, %r1;
	mul.wide.u32 	%rd8, %r13, 4;
	add.s64 	%rd9, %rd7, %rd8;
	ld.global.f32 	%f1, [%rd9];
	shl.b32 	%r14, %r1, 2;
	mov.u32 	%r15, smem;
	add.s32 	%r3, %r15, %r14;
	st.shared.f32 	[%r3], %f1;
	add.s64 	%rd10, %rd6, %rd8;
	ld.global.f32 	%f2, [%rd10];
	shl.b32 	%r4, %r25, 2;
	add.s32 	%r5, %r3, %r4;
	st.shared.f32 	[%r5], %f2;
	add.s64 	%rd11, %rd5, %rd8;
	ld.global.f32 	%f3, [%rd11];
	add.s32 	%r6, %r5, %r4;
	st.shared.f32 	[%r6], %f3;
	bar.sync 	0;
	setp.lt.u32 	%p1, %r25, 2;
	@%p1 bra 	$L__BB1_4;
$L__BB1_1:
	shr.u32 	%r8, %r25, 1;
	setp.ge.u32 	%p2, %r1, %r8;
	@%p2 bra 	$L__BB1_3;
	shl.b32 	%r16, %r8, 2;
	add.s32 	%r17, %r3, %r16;
	ld.shared.f32 	%f4, [%r17];
	ld.shared.f32 	%f5, [%r3];
	add.f32 	%f6, %f4, %f5;
	st.shared.f32 	[%r3], %f6;
	add.s32 	%r18, %r17, %r4;
	ld.shared.f32 	%f7, [%r18];
	ld.shared.f32 	%f8, [%r5];
	add.f32 	%f9, %f7, %f8;
	st.shared.f32 	[%r5], %f9;
	add.s32 	%r19, %r18, %r4;
	ld.shared.f32 	%f10, [%r19];
	ld.shared.f32 	%f11, [%r6];
	add.f32 	%f12, %f10, %f11;
	st.shared.f32 	[%r6], %f12;
$L__BB1_3:
	bar.sync 	0;
	setp.gt.u32 	%p3, %r25, 3;
	mov.u32 	%r25, %r8;
	@%p3 bra 	$L__BB1_1;
$L__BB1_4:
	setp.ne.s32 	%p4, %r1, 0;
	@%p4 bra 	$L__BB1_6;
	ld.shared.f32 	%f13, [smem];
	add.s32 	%r22, %r15, %r4;
	ld.shared.f32 	%f14, [%r22];
	sqrt.rn.f32 	%f15, %f14;
	add.s32 	%r23, %r22, %r4;
	ld.shared.f32 	%f16, [%r23];
	sqrt.rn.f32 	%f17, %f16;
	mul.f32 	%f18, %f15, %f17;
	div.rn.f32 	%f19, %f13, %f18;
	mad.lo.s32 	%r24, %r10, %r9, %r11;
	cvta.to.global.u64 	%rd12, %rd1;
	mul.wide.s32 	%rd13, %r24, 4;
	add.s64 	%rd14, %rd12, %rd13;
	st.global.f32 	[%rd14], %f19;
$L__BB1_6:
	ret;

}
	// .globl	_Z5cdistPKfiS0_iiiPf
.visible .entry _Z5cdistPKfiS0_iiiPf(
	.param .u64 .ptr .align 1 _Z5cdistPKfiS0_iiiPf_param_0,
	.param .u32 _Z5cdistPKfiS0_iiiPf_param_1,
	.param .u64 .ptr .align 1 _Z5cdistPKfiS0_iiiPf_param_2,
	.param .u32 _Z5cdistPKfiS0_iiiPf_param_3,
	.param .u32 _Z5cdistPKfiS0_iiiPf_param_4,
	.param .u32 _Z5cdistPKfiS0_iiiPf_param_5,
	.param .u64 .ptr .align 1 _Z5cdistPKfiS0_iiiPf_param_6
)
{
	.reg .pred 	%p<5>;
	.reg .b32 	%r<27>;
	.reg .b32 	%f<22>;
	.reg .b64 	%rd<13>;

	ld.param.u64 	%rd2, [_Z5cdistPKfiS0_iiiPf_param_0];
	ld.param.u32 	%r12, [_Z5cdistPKfiS0_iiiPf_param_1];
	ld.param.u64 	%rd3, [_Z5cdistPKfiS0_iiiPf_param_2];
	ld.param.u32 	%r10, [_Z5cdistPKfiS0_iiiPf_param_3];
	ld.param.u32 	%r11, [_Z5cdistPKfiS0_iiiPf_param_5];
	ld.param.u64 	%rd1, [_Z5cdistPKfiS0_iiiPf_param_6];
	cvta.to.global.u64 	%rd4, %rd3;
	cvta.to.global.u64 	%rd5, %rd2;
	mov.u32 	%r1, %tid.x;
	mov.u32 	%r2, %ctaid.x;
	mad.lo.s32 	%r13, %r12, %r1, %r2;
	mul.wide.u32 	%rd6, %r13, 4;
	add.s64 	%rd7, %rd5, %rd6;
	ld.global.f32 	%f1, [%rd7];
	mad.lo.s32 	%r14, %r10, %r1, %r11;
	mul.wide.u32 	%rd8, %r14, 4;
	add.s64 	%rd9, %rd4, %rd8;
	ld.global.f32 	%f2, [%rd9];
	mul.f32 	%f3, %f1, %f2;
	shl.b32 	%r15, %r1, 2;
	mov.u32 	%r16, smem;
	add.s32 	%r3, %r16, %r15;
	st.shared.f32 	[%r3], %f3;
	mul.f32 	%f4, %f1, %f1;
	mov.u32 	%r26, %ntid.x;
	shl.b32 	%r5, %r26, 2;
	add.s32 	%r6, %r3, %r5;
	st.shared.f32 	[%r6], %f4;
	mul.f32 	%f5, %f2, %f2;
	add.s32 	%r7, %r6, %r5;
	st.shared.f32 	[%r7], %f5;
	bar.sync 	0;
	setp.lt.u32 	%p1, %r26, 2;
	@%p1 bra 	$L__BB2_4;
$L__BB2_1:
	shr.u32 	%r9, %r26, 1;
	setp.ge.u32 	%p2, %r1, %r9;
	@%p2 bra 	$L__BB2_3;
	shl.b32 	%r17, %r9, 2;
	add.s32 	%r18, %r3, %r17;
	ld.shared.f32 	%f6, [%r18];
	ld.shared.f32 	%f7, [%r3];
	add.f32 	%f8, %f6, %f7;
	st.shared.f32 	[%r3], %f8;
	add.s32 	%r19, %r18, %r5;
	ld.shared.f32 	%f9, [%r19];
	ld.shared.f32 	%f10, [%r6];
	add.f32 	%f11, %f9, %f10;
	st.shared.f32 	[%r6], %f11;
	add.s32 	%r20, %r19, %r5;
	ld.shared.f32 	%f12, [%r20];
	ld.shared.f32 	%f13, [%r7];
	add.f32 	%f14, %f12, %f13;
	st.shared.f32 	[%r7], %f14;
$L__BB2_3:
	bar.sync 	0;
	setp.gt.u32 	%p3, %r26, 3;
	mov.u32 	%r26, %r9;
	@%p3 bra 	$L__BB2_1;
$L__BB2_4:
	setp.ne.s32 	%p4, %r1, 0;
	@%p4 bra 	$L__BB2_6;
	ld.shared.f32 	%f15, [smem];
	add.s32 	%r23, %r16, %r5;
	ld.shared.f32 	%f16, [%r23];
	sqrt.rn.f32 	%f17, %f16;
	add.s32 	%r24, %r23, %r5;
	ld.shared.f32 	%f18, [%r24];
	sqrt.rn.f32 	%f19, %f18;
	mul.f32 	%f20, %f17, %f19;
	div.rn.f32 	%f21, %f15, %f20;
	mad.lo.s32 	%r25, %r10, %r2, %r11;
	cvta.to.global.u64 	%rd10, %rd1;
	mul.wide.u32 	%rd11, %r25, 4;
	add.s64 	%rd12, %rd10, %rd11;
	st.global.f32 	[%rd12], %f21;
$L__BB2_6:
	ret;

}


// ===== COMPILED SASS (sm_100) =====

	.target	sm_100

	.elftype	@"ET_EXEC"


//--------------------- .note.nv.tkinfo           --------------------------
	.section	.note.nv.tkinfo,"",@"SHT_NOTE"
	.sectionflags	@"SHF_NOTE_NV_TKINFO"
	.tkinfo
        /*0018*/ 	.word	0x00000002
        /*0030*/ 	.string	""
        /*0030*/ 	.string	"ptxas"
        /*0030*/ 	.string	"Cuda compilation tools, release 13.0, V13.0.88"
        /*0030*/ 	.string	"Build cuda_13.0.r13.0/compiler.36424714_0"
        /*0030*/ 	.string	"-arch sm_100 -m 64 "



//--------------------- .note.nv.cuinfo           --------------------------
	.section	.note.nv.cuinfo,"",@"SHT_NOTE"
	.sectionflags	@"SHF_NOTE_NV_CUINFO"
        /*0018*/ 	.short	0x0002
        /*001a*/ 	.short	0x0064
        /*001c*/ 	.short	0x0082
	.zero		2


//--------------------- .nv.info                  --------------------------
	.section	.nv.info,"",@"SHT_CUDA_INFO"
	.align	4


	//----- nvinfo : EIATTR_REGCOUNT
	.align		4
        /*0000*/ 	.byte	0x04, 0x2f
        /*0002*/ 	.short	(.L_1 - .L_0)
	.align		4
.L_0:
        /*0004*/ 	.word	index@(_Z18gpu_get_componentsPKfiS0_iiiiPfS1_S1_S1_)
        /*0008*/ 	.word	0x00000011


	//----- nvinfo : EIATTR_FRAME_SIZE
	.align		4
.L_1:
        /*000c*/ 	.byte	0x04, 0x11
        /*000e*/ 	.short	(.L_3 - .L_2)
	.align		4
.L_2:
        /*0010*/ 	.word	index@($__internal_5_$__cuda_sm3x_div_rn_noftz_f32_slowpath)
        /*0014*/ 	.word	0x00000000


	//----- nvinfo : EIATTR_FRAME_SIZE
	.align		4
.L_3:
        /*0018*/ 	.byte	0x04, 0x11
        /*001a*/ 	.short	(.L_5 - .L_4)
	.align		4
.L_4:
        /*001c*/ 	.word	index@($__internal_4_$__cuda_sm20_sqrt_rn_f32_slowpath)
        /*0020*/ 	.word	0x00000000


	//----- nvinfo : EIATTR_FRAME_SIZE
	.align		4
.L_5:
        /*0024*/ 	.byte	0x04, 0x11
        /*0026*/ 	.short	(.L_7 - .L_6)
	.align		4
.L_6:
        /*0028*/ 	.word	index@(_Z18gpu_get_componentsPKfiS0_iiiiPfS1_S1_S1_)
        /*002c*/ 	.word	0x00000000


	//----- nvinfo : EIATTR_REGCOUNT
	.align		4
.L_7:
        /*0030*/ 	.byte	0x04, 0x2f
        /*0032*/ 	.short	(.L_9 - .L_8)
	.align		4
.L_8:
        /*0034*/ 	.word	index@(_Z19gpu_cosine_distanceiiiiPfS_S_S_)
        /*0038*/ 	.word	0x00000010


	//----- nvinfo : EIATTR_FRAME_SIZE
	.align		4
.L_9:
        /*003c*/ 	.byte	0x04, 0x11
        /*003e*/ 	.short	(.L_11 - .L_10)
	.align		4
.L_10:
        /*0040*/ 	.word	index@($__internal_3_$__cuda_sm3x_div_rn_noftz_f32_slowpath)
        /*0044*/ 	.word	0x00000000


	//----- nvinfo : EIATTR_FRAME_SIZE
	.align		4
.L_11:
        /*0048*/ 	.byte	0x04, 0x11
        /*004a*/ 	.short	(.L_13 - .L_12)
	.align		4
.L_12:
        /*004c*/ 	.word	index@($__internal_2_$__cuda_sm20_sqrt_rn_f32_slowpath)
        /*0050*/ 	.word	0x00000000


	//----- nvinfo : EIATTR_FRAME_SIZE
	.align		4
.L_13:
        /*0054*/ 	.byte	0x04, 0x11
        /*0056*/ 	.short	(.L_15 - .L_14)
	.align		4
.L_14:
        /*0058*/ 	.word	index@(_Z19gpu_cosine_distanceiiiiPfS_S_S_)
        /*005c*/ 	.word	0x00000000


	//----- nvinfo : EIATTR_REGCOUNT
	.align		4
.L_15:
        /*0060*/ 	.byte	0x04, 0x2f
        /*0062*/ 	.short	(.L_17 - .L_16)
	.align		4
.L_16:
        /*0064*/ 	.word	index@(_Z5cdistPKfiS0_iiiPf)
        /*0068*/ 	.word	0x00000010


	//----- nvinfo : EIATTR_FRAME_SIZE
	.align		4
.L_17:
        /*006c*/ 	.byte	0x04, 0x11
        /*006e*/ 	.short	(.L_19 - .L_18)
	.align		4
.L_18:
        /*0070*/ 	.word	index@($__internal_1_$__cuda_sm3x_div_rn_noftz_f32_slowpath)
        /*0074*/ 	.word	0x00000000


	//----- nvinfo : EIATTR_FRAME_SIZE
	.align		4
.L_19:
        /*0078*/ 	.byte	0x04, 0x11
        /*007a*/ 	.short	(.L_21 - .L_20)
	.align		4
.L_20:
        /*007c*/ 	.word	index@($__internal_0_$__cuda_sm20_sqrt_rn_f32_slowpath)
        /*0080*/ 	.word	0x00000000


	//----- nvinfo : EIATTR_FRAME_SIZE
	.align		4
.L_21:
        /*0084*/ 	.byte	0x04, 0x11
        /*0086*/ 	.short	(.L_23 - .L_22)
	.align		4
.L_22:
        /*0088*/ 	.word	index@(_Z5cdistPKfiS0_iiiPf)
        /*008c*/ 	.word	0x00000000


	//----- nvinfo : EIATTR_MIN_STACK_SIZE
	.align		4
.L_23:
        /*0090*/ 	.byte	0x04, 0x12
        /*0092*/ 	.short	(.L_25 - .L_24)
	.align		4
.L_24:
        /*0094*/ 	.word	index@(_Z5cdistPKfiS0_iiiPf)
        /*0098*/ 	.word	0x00000000


	//----- nvinfo : EIATTR_MIN_STACK_SIZE
	.align		4
.L_25:
        /*009c*/ 	.byte	0x04, 0x12
        /*009e*/ 	.short	(.L_27 - .L_26)
	.align		4
.L_26:
        /*00a0*/ 	.word	index@(_Z19gpu_cosine_distanceiiiiPfS_S_S_)
        /*00a4*/ 	.word	0x00000000


	//----- nvinfo : EIATTR_MIN_STACK_SIZE
	.align		4
.L_27:
        /*00a8*/ 	.byte	0x04, 0x12
        /*00aa*/ 	.short	(.L_29 - .L_28)
	.align		4
.L_28:
        /*00ac*/ 	.word	index@(_Z18gpu_get_componentsPKfiS0_iiiiPfS1_S1_S1_)
        /*00b0*/ 	.word	0x00000000
.L_29:


//--------------------- .nv.compat                --------------------------
	.section	.nv.compat,"",@"SHT_CUDA_COMPAT_INFO"
	.align	4
        /*0000*/ 	.byte	0x02, 0x09, 0x00, 0x00, 0x02, 0x02, 0x01, 0x00, 0x02, 0x05, 0x05, 0x00, 0x03, 0x07, 0x01, 0x01
        /*0010*/ 	.byte	0x02, 0x03, 0x00, 0x00, 0x02, 0x06, 0x01, 0x00, 0x04, 0x0b, 0x08, 0x00, 0x01, 0x00, 0x00, 0x00
        /*0020*/ 	.byte	0x00, 0x00, 0x00, 0x00


//--------------------- .nv.info._Z5cdistPKfiS0_iiiPf --------------------------
	.section	.nv.info._Z5cdistPKfiS0_iiiPf,"",@"SHT_CUDA_INFO"
	.sectionflags	@""
	.align	4


	//----- nvinfo : EIATTR_CUDA_API_VERSION
	.align		4
        /*0000*/ 	.byte	0x04, 0x37
        /*0002*/ 	.short	(.L_31 - .L_30)
.L_30:
        /*0004*/ 	.word	0x00000082


	//----- nvinfo : EIATTR_KPARAM_INFO
	.align		4
.L_31:
        /*0008*/ 	.byte	0x04, 0x17
        /*000a*/ 	.short	(.L_33 - .L_32)
.L_32:
        /*000c*/ 	.word	0x00000000
        /*0010*/ 	.short	0x0006
        /*0012*/ 	.short	0x0028
        /*0014*/ 	.byte	0x00, 0xf5, 0x21, 0x00


	//----- nvinfo : EIATTR_KPARAM_INFO
	.align		4
.L_33:
        /*0018*/ 	.byte	0x04, 0x17
        /*001a*/ 	.short	(.L_35 - .L_34)
.L_34:
        /*001c*/ 	.word	0x00000000
        /*0020*/ 	.short	0x0005
        /*0022*/ 	.short	0x0020
        /*0024*/ 	.byte	0x00, 0xf0, 0x11, 0x00


	//----- nvinfo : EIATTR_KPARAM_INFO
	.align		4
.L_35:
        /*0028*/ 	.byte	0x04, 0x17
        /*002a*/ 	.short	(.L_37 - .L_36)
.L_36:
        /*002c*/ 	.word	0x00000000
        /*0030*/ 	.short	0x0004
        /*0032*/ 	.short	0x001c
        /*0034*/ 	.byte	0x00, 0xf0, 0x11, 0x00


	//----- nvinfo : EIATTR_KPARAM_INFO
	.align		4
.L_37:
        /*0038*/ 	.byte	0x04, 0x17
        /*003a*/ 	.short	(.L_39 - .L_38)
.L_38:
        /*003c*/ 	.word	0x00000000
        /*0040*/ 	.short	0x0003
        /*0042*/ 	.short	0x0018
        /*0044*/ 	.byte	0x00, 0xf0, 0x11, 0x00


	//----- nvinfo : EIATTR_KPARAM_INFO
	.align		4
.L_39:
        /*0048*/ 	.byte	0x04, 0x17
        /*004a*/ 	.short	(.L_41 - .L_40)
.L_40:
        /*004c*/ 	.word	0x00000000
        /*0050*/ 	.short	0x0002
        /*0052*/ 	.short	0x0010
        /*0054*/ 	.byte	0x00, 0xf5, 0x21, 0x00


	//----- nvinfo : EIATTR_KPARAM_INFO
	.align		4
.L_41:
        /*0058*/ 	.byte	0x04, 0x17
        /*005a*/ 	.short	(.L_43 - .L_42)
.L_42:
        /*005c*/ 	.word	0x00000000
        /*0060*/ 	.short	0x0001
        /*0062*/ 	.short	0x0008
        /*0064*/ 	.byte	0x00, 0xf0, 0x11, 0x00


	//----- nvinfo : EIATTR_KPARAM_INFO
	.align		4
.L_43:
        /*0068*/ 	.byte	0x04, 0x17
        /*006a*/ 	.short	(.L_45 - .L_44)
.L_44:
        /*006c*/ 	.word	0x00000000
        /*0070*/ 	.short	0x0000
        /*0072*/ 	.short	0x0000
        /*0074*/ 	.byte	0x00, 0xf5, 0x21, 0x00


	//----- nvinfo : EIATTR_SPARSE_MMA_MASK
	.align		4
.L_45:
        /*0078*/ 	.byte	0x03, 0x50
        /*007a*/ 	.short	0x0000


	//----- nvinfo : EIATTR_MAXREG_COUNT
	.align		4
        /*007c*/ 	.byte	0x03, 0x1b
        /*007e*/ 	.short	0x00ff


	//----- nvinfo : EIATTR_NUM_BARRIERS
	.align		4
        /*0080*/ 	.byte	0x02, 0x4c
        /*0082*/ 	.byte	0x01
	.zero		1


	//----- nvinfo : EIATTR_MERCURY_ISA_VERSION
	.align		4
        /*0084*/ 	.byte	0x03, 0x5f
        /*0086*/ 	.short	0x0101


	//----- nvinfo : EIATTR_VRC_CTA_INIT_COUNT
	.align		4
        /*0088*/ 	.byte	0x02, 0x4a
	.zero		1
	.zero		1


	//----- nvinfo : EIATTR_EXIT_INSTR_OFFSETS
	.align		4
        /*008c*/ 	.byte	0x04, 0x1c
        /*008e*/ 	.short	(.L_47 - .L_46)


	//   ....[0]....
.L_46:
        /*0090*/ 	.word	0x00000390


	//   ....[1]....
        /*0094*/ 	.word	0x000006a0


	//----- nvinfo : EIATTR_CRS_STACK_SIZE
	.align		4
.L_47:
        /*0098*/ 	.byte	0x04, 0x1e
        /*009a*/ 	.short	(.L_49 - .L_48)
.L_48:
        /*009c*/ 	.word	0x00000000


	//----- nvinfo : EIATTR_CBANK_PARAM_SIZE
	.align		4
.L_49:
        /*00a0*/ 	.byte	0x03, 0x19
        /*00a2*/ 	.short	0x0030


	//----- nvinfo : EIATTR_PARAM_CBANK
	.align		4
        /*00a4*/ 	.byte	0x04, 0x0a
        /*00a6*/ 	.short	(.L_51 - .L_50)
	.align		4
.L_50:
        /*00a8*/ 	.word	index@(.nv.constant0._Z5cdistPKfiS0_iiiPf)
        /*00ac*/ 	.short	0x0380
        /*00ae*/ 	.short	0x0030


	//----- nvinfo : EIATTR_SW_WAR
	.align		4
.L_51:
        /*00b0*/ 	.byte	0x04, 0x36
        /*00b2*/ 	.short	(.L_53 - .L_52)
.L_52:
        /*00b4*/ 	.word	0x00000008
.L_53:


//--------------------- .nv.info._Z19gpu_cosine_distanceiiiiPfS_S_S_ --------------------------
	.section	.nv.info._Z19gpu_cosine_distanceiiiiPfS_S_S_,"",@"SHT_CUDA_INFO"
	.sectionflags	@""
	.align	4


	//----- nvinfo : EIATTR_CUDA_API_VERSION
	.align		4
        /*0000*/ 	.byte	0x04, 0x37
        /*0002*/ 	.short	(.L_55 - .L_54)
.L_54:
        /*0004*/ 	.word	0x00000082


	//----- nvinfo : EIATTR_KPARAM_INFO
	.align		4
.L_55:
        /*0008*/ 	.byte	0x04, 0x17
        /*000a*/ 	.short	(.L_57 - .L_56)
.L_56:
        /*000c*/ 	.word	0x00000000
        /*0010*/ 	.short	0x0007
        /*0012*/ 	.short	0x0028
        /*0014*/ 	.byte	0x00, 0xf5, 0x21, 0x00


	//----- nvinfo : EIATTR_KPARAM_INFO
	.align		4
.L_57:
        /*0018*/ 	.byte	0x04, 0x17
        /*001a*/ 	.short	(.L_59 - .L_58)
.L_58:
        /*001c*/ 	.word	0x00000000
        /*0020*/ 	.short	0x0006
        /*0022*/ 	.short	0x0020
        /*0024*/ 	.byte	0x00, 0xf5, 0x21, 0x00


	//----- nvinfo : EIATTR_KPARAM_INFO
	.align		4
.L_59:
        /*0028*/ 	.byte	0x04, 0x17
        /*002a*/ 	.short	(.L_61 - .L_60)
.L_60:
        /*002c*/ 	.word	0x00000000
        /*0030*/ 	.short	0x0005
        /*0032*/ 	.short	0x0018
        /*0034*/ 	.byte	0x00, 0xf5, 0x21, 0x00


	//----- nvinfo : EIATTR_KPARAM_INFO
	.align		4
.L_61:
        /*0038*/ 	.byte	0x04, 0x17
        /*003a*/ 	.short	(.L_63 - .L_62)
.L_62:
        /*003c*/ 	.word	0x00000000
        /*0040*/ 	.short	0x0004
        /*0042*/ 	.short	0x0010
        /*0044*/ 	.byte	0x00, 0xf5, 0x21, 0x00


	//----- nvinfo : EIATTR_KPARAM_INFO
	.align		4
.L_63:
        /*0048*/ 	.byte	0x04, 0x17
        /*004a*/ 	.short	(.L_65 - .L_64)
.L_64:
        /*004c*/ 	.word	0x00000000
        /*0050*/ 	.short	0x0003
        /*0052*/ 	.short	0x000c
        /*0054*/ 	.byte	0x00, 0xf0, 0x11, 0x00


	//----- nvinfo : EIATTR_KPARAM_INFO
	.align		4
.L_65:
        /*0058*/ 	.byte	0x04, 0x17
        /*005a*/ 	.short	(.L_67 - .L_66)
.L_66:
        /*005c*/ 	.word	0x00000000
        /*0060*/ 	.short	0x0002
        /*0062*/ 	.short	0x0008
        /*0064*/ 	.byte	0x00, 0xf0, 0x11, 0x00


	//----- nvinfo : EIATTR_KPARAM_INFO
	.align		4
.L_67:
        /*0068*/ 	.byte	0x04, 0x17
        /*006a*/ 	.short	(.L_69 - .L_68)
.L_68:
        /*006c*/ 	.word	0x00000000
        /*0070*/ 	.short	0x0001
        /*0072*/ 	.short	0x0004
        /*0074*/ 	.byte	0x00, 0xf0, 0x11, 0x00


	//----- nvinfo : EIATTR_KPARAM_INFO
	.align		4
.L_69:
        /*0078*/ 	.byte	0x04, 0x17
        /*007a*/ 	.short	(.L_71 - .L_70)
.L_70:
        /*007c*/ 	.word	0x00000000
        /*0080*/ 	.short	0x0000
        /*0082*/ 	.short	0x0000
        /*0084*/ 	.byte	0x00, 0xf0, 0x11, 0x00


	//----- nvinfo : EIATTR_SPARSE_MMA_MASK
	.align		4
.L_71:
        /*0088*/ 	.byte	0x03, 0x50
        /*008a*/ 	.short	0x0000


	//----- nvinfo : EIATTR_MAXREG_COUNT
	.align		4
        /*008c*/ 	.byte	0x03, 0x1b
        /*008e*/ 	.short	0x00ff


	//----- nvinfo : EIATTR_NUM_BARRIERS
	.align		4
        /*0090*/ 	.byte	0x02, 0x4c
        /*0092*/ 	.byte	0x01
	.zero		1


	//----- nvinfo : EIATTR_MERCURY_ISA_VERSION
	.align		4
        /*0094*/ 	.byte	0x03, 0x5f
        /*0096*/ 	.short	0x0101


	//----- nvinfo : EIATTR_VRC_CTA_INIT_COUNT
	.align		4
        /*0098*/ 	.byte	0x02, 0x4a
	.zero		1
	.zero		1


	//----- nvinfo : EIATTR_EXIT_INSTR_OFFSETS
	.align		4
        /*009c*/ 	.byte	0x04, 0x1c
        /*009e*/ 	.short	(.L_73 - .L_72)


	//   ....[0]....
.L_72:
        /*00a0*/ 	.word	0x00000350


	//   ....[1]....
        /*00a4*/ 	.word	0x00000660


	//----- nvinfo : EIATTR_CRS_STACK_SIZE
	.align		4
.L_73:
        /*00a8*/ 	.byte	0x04, 0x1e
        /*00aa*/ 	.short	(.L_75 - .L_74)
.L_74:
        /*00ac*/ 	.word	0x00000000


	//----- nvinfo : EIATTR_CBANK_PARAM_SIZE
	.align		4
.L_75:
        /*00b0*/ 	.byte	0x03, 0x19
        /*00b2*/ 	.short	0x0030


	//----- nvinfo : EIATTR_PARAM_CBANK
	.align		4
        /*00b4*/ 	.byte	0x04, 0x0a
        /*00b6*/ 	.short	(.L_77 - .L_76)
	.align		4
.L_76:
        /*00b8*/ 	.word	index@(.nv.constant0._Z19gpu_cosine_distanceiiiiPfS_S_S_)
        /*00bc*/ 	.short	0x0380
        /*00be*/ 	.short	0x0030


	//----- nvinfo : EIATTR_SW_WAR
	.align		4
.L_77:
        /*00c0*/ 	.byte	0x04, 0x36
        /*00c2*/ 	.short	(.L_79 - .L_78)
.L_78:
        /*00c4*/ 	.word	0x00000008
.L_79:


//--------------------- .nv.info._Z18gpu_get_componentsPKfiS0_iiiiPfS1_S1_S1_ --------------------------
	.section	.nv.info._Z18gpu_get_componentsPKfiS0_iiiiPfS1_S1_S1_,"",@"SHT_CUDA_INFO"
	.sectionflags	@""
	.align	4


	//----- nvinfo : EIATTR_CUDA_API_VERSION
	.align		4
        /*0000*/ 	.byte	0x04, 0x37
        /*0002*/ 	.short	(.L_81 - .L_80)
.L_80:
        /*0004*/ 	.word	0x00000082


	//----- nvinfo : EIATTR_KPARAM_INFO
	.align		4
.L_81:
        /*0008*/ 	.byte	0x04, 0x17
        /*000a*/ 	.short	(.L_83 - .L_82)
.L_82:
        /*000c*/ 	.word	0x00000000
        /*0010*/ 	.short	0x000a
        /*0012*/ 	.short	0x0040
        /*0014*/ 	.byte	0x00, 0xf5, 0x21, 0x00


	//----- nvinfo : EIATTR_KPARAM_INFO
	.align		4
.L_83:
        /*0018*/ 	.byte	0x04, 0x17
        /*001a*/ 	.short	(.L_85 - .L_84)
.L_84:
        /*001c*/ 	.word	0x00000000
        /*0020*/ 	.short	0x0009
        /*0022*/ 	.short	0x0038
        /*0024*/ 	.byte	0x00, 0xf5, 0x21, 0x00


	//----- nvinfo : EIATTR_KPARAM_INFO
	.align		4
.L_85:
        /*0028*/ 	.byte	0x04, 0x17
        /*002a*/ 	.short	(.L_87 - .L_86)
.L_86:
        /*002c*/ 	.word	0x00000000
        /*0030*/ 	.short	0x0008
        /*0032*/ 	.short	0x0030
        /*0034*/ 	.byte	0x00, 0xf5, 0x21, 0x00


	//----- nvinfo : EIATTR_KPARAM_INFO
	.align		4
.L_87:
        /*0038*/ 	.byte	0x04, 0x17
        /*003a*/ 	.short	(.L_89 - .L_88)
.L_88:
        /*003c*/ 	.word	0x00000000
        /*0040*/ 	.short	0x0007
        /*0042*/ 	.short	0x0028
        /*0044*/ 	.byte	0x00, 0xf5, 0x21, 0x00


	//----- nvinfo : EIATTR_KPARAM_INFO
	.align		4
.L_89:
        /*0048*/ 	.byte	0x04, 0x17
        /*004a*/ 	.short	(.L_91 - .L_90)
.L_90:
        /*004c*/ 	.word	0x00000000
        /*0050*/ 	.short	0x0006
        /*0052*/ 	.short	0x0024
        /*0054*/ 	.byte	0x00, 0xf0, 0x11, 0x00


	//----- nvinfo : EIATTR_KPARAM_INFO
	.align		4
.L_91:
        /*0058*/ 	.byte	0x04, 0x17
        /*005a*/ 	.short	(.L_93 - .L_92)
.L_92:
        /*005c*/ 	.word	0x00000000
        /*0060*/ 	.short	0x0005
        /*0062*/ 	.short	0x0020
        /*0064*/ 	.byte	0x00, 0xf0, 0x11, 0x00


	//----- nvinfo : EIATTR_KPARAM_INFO
	.align		4
.L_93:
        /*0068*/ 	.byte	0x04, 0x17
        /*006a*/ 	.short	(.L_95 - .L_94)
.L_94:
        /*006c*/ 	.word	0x00000000
        /*0070*/ 	.short	0x0004
        /*0072*/ 	.short	0x001c
        /*0074*/ 	.byte	0x00, 0xf0, 0x11, 0x00


	//----- nvinfo : EIATTR_KPARAM_INFO
	.align		4
.L_95:
        /*0078*/ 	.byte	0x04, 0x17
        /*007a*/ 	.short	(.L_97 - .L_96)
.L_96:
        /*007c*/ 	.word	0x00000000
        /*0080*/ 	.short	0x0003
        /*0082*/ 	.short	0x0018
        /*0084*/ 	.byte	0x00, 0xf0, 0x11, 0x00


	//----- nvinfo : EIATTR_KPARAM_INFO
	.align		4
.L_97:
        /*0088*/ 	.byte	0x04, 0x17
        /*008a*/ 	.short	(.L_99 - .L_98)
.L_98:
        /*008c*/ 	.word	0x00000000
        /*0090*/ 	.short	0x0002
        /*0092*/ 	.short	0x0010
        /*0094*/ 	.byte	0x00, 0xf5, 0x21, 0x00


	//----- nvinfo : EIATTR_KPARAM_INFO
	.align		4
.L_99:
        /*0098*/ 	.byte	0x04, 0x17
        /*009a*/ 	.short	(.L_101 - .L_100)
.L_100:
        /*009c*/ 	.word	0x00000000
        /*00a0*/ 	.short	0x0001
        /*00a2*/ 	.short	0x0008
        /*00a4*/ 	.byte	0x00, 0xf0, 0x11, 0x00


	//----- nvinfo : EIATTR_KPARAM_INFO
	.align		4
.L_101:
        /*00a8*/ 	.byte	0x04, 0x17
        /*00aa*/ 	.short	(.L_103 - .L_102)
.L_102:
        /*00ac*/ 	.word	0x00000000
        /*00b0*/ 	.short	0x0000
        /*00b2*/ 	.short	0x0000
        /*00b4*/ 	.byte	0x00, 0xf5, 0x21, 0x00


	//----- nvinfo : EIATTR_SPARSE_MMA_MASK
	.align		4
.L_103:
        /*00b8*/ 	.byte	0x03, 0x50
        /*00ba*/ 	.short	0x0000


	//----- nvinfo : EIATTR_MAXREG_COUNT
	.align		4
        /*00bc*/ 	.byte	0x03, 0x1b
        /*00be*/ 	.short	0x00ff


	//----- nvinfo : EIATTR_NUM_BARRIERS
	.align		4
        /*00c0*/ 	.byte	0x02, 0x4c
        /*00c2*/ 	.byte	0x01
	.zero		1


	//----- nvinfo : EIATTR_MERCURY_ISA_VERSION
	.align		4
        /*00c4*/ 	.byte	0x03, 0x5f
        /*00c6*/ 	.short	0x0101


	//----- nvinfo : EIATTR_VRC_CTA_INIT_COUNT
	.align		4
        /*00c8*/ 	.byte	0x02, 0x4a
	.zero		1
	.zero		1


	//----- nvinfo : EIATTR_EXIT_INSTR_OFFSETS
	.align		4
        /*00cc*/ 	.byte	0x04, 0x1c
        /*00ce*/ 	.short	(.L_105 - .L_104)


	//   ....[0]....
.L_104:
        /*00d0*/ 	.word	0x000003a0


	//   ....[1]....
        /*00d4*/ 	.word	0x000006b0


	//----- nvinfo : EIATTR_CRS_STACK_SIZE
	.align		4
.L_105:
        /*00d8*/ 	.byte	0x04, 0x1e
        /*00da*/ 	.short	(.L_107 - .L_106)
.L_106:
        /*00dc*/ 	.word	0x00000000


	//----- nvinfo : EIATTR_CBANK_PARAM_SIZE
	.align		4
.L_107:
        /*00e0*/ 	.byte	0x03, 0x19
        /*00e2*/ 	.short	0x0048


	//----- nvinfo : EIATTR_PARAM_CBANK
	.align		4
        /*00e4*/ 	.byte	0x04, 0x0a
        /*00e6*/ 	.short	(.L_109 - .L_108)
	.align		4
.L_108:
        /*00e8*/ 	.word	index@(.nv.constant0._Z18gpu_get_componentsPKfiS0_iiiiPfS1_S1_S1_)
        /*00ec*/ 	.short	0x0380
        /*00ee*/ 	.short	0x0048


	//----- nvinfo : EIATTR_SW_WAR
	.align		4
.L_109:
        /*00f0*/ 	.byte	0x04, 0x36
        /*00f2*/ 	.short	(.L_111 - .L_110)
.L_110:
        /*00f4*/ 	.word	0x00000008
.L_111:


//--------------------- .nv.callgraph             --------------------------
	.section	.nv.callgraph,"",@"SHT_CUDA_CALLGRAPH"
	.align	4
	.sectionentsize	8
	.align		4
        /*0000*/ 	.word	0x00000000
	.align		4
        /*0004*/ 	.word	0xffffffff
	.align		4
        /*0008*/ 	.word	0x00000000
	.align		4
        /*000c*/ 	.word	0xfffffffe
	.align		4
        /*0010*/ 	.word	0x00000000
	.align		4
        /*0014*/ 	.word	0xfffffffd
	.align		4
        /*0018*/ 	.word	0x00000000
	.align		4
        /*001c*/ 	.word	0xfffffffc


//--------------------- .text._Z5cdistPKfiS0_iiiPf --------------------------
	.section	.text._Z5cdistPKfiS0_iiiPf,"ax",@progbits
	.align	128
        .global         _Z5cdistPKfiS0_iiiPf
        .type           _Z5cdistPKfiS0_iiiPf,@function
        .size           _Z5cdistPKfiS0_iiiPf,(.L_x_58 - _Z5cdistPKfiS0_iiiPf)
        .other          _Z5cdistPKfiS0_iiiPf,@"STO_CUDA_ENTRY STV_DEFAULT"
_Z5cdistPKfiS0_iiiPf:
.text._Z5cdistPKfiS0_iiiPf:
[----:B------:R-:W-:Y:S01]  /*0000*/  LDC R1, c[0x0][0x37c] ;  /* 0x0000df00ff017b82 */ /* 0x000fe20000000800 */
[----:B------:R-:W0:Y:S07]  /*0010*/  S2R R0, SR_TID.X ;  /* 0x0000000000007919 */ /* 0x000e2e0000002100 */
[----:B------:R-:W0:Y:S01]  /*0020*/  S2UR UR8, SR_CTAID.X ;  /* 0x00000000000879c3 */ /* 0x000e220000002500 */
[----:B------:R-:W1:Y:S01]  /*0030*/  LDCU UR4, c[0x0][0x398] ;  /* 0x00007300ff0477ac */ /* 0x000e620008000800 */
[----:B------:R-:W2:Y:S06]  /*0040*/  LDCU.64 UR6, c[0x0][0x358] ;  /* 0x00006b00ff0677ac */ /* 0x000eac0008000a00 */
[----:B------:R-:W0:Y:S08]  /*0050*/  LDC R3, c[0x0][0x388] ;  /* 0x0000e200ff037b82 */ /* 0x000e300000000800 */
[----:B------:R-:W1:Y:S08]  /*0060*/  LDC R9, c[0x0][0x3a0] ;  /* 0x0000e800ff097b82 */ /* 0x000e700000000800 */
[----:B------:R-:W3:Y:S08]  /*0070*/  LDC.64 R4, c[0x0][0x380] ;  /* 0x0000e000ff047b82 */ /* 0x000ef00000000a00 */
[----:B------:R-:W4:Y:S01]  /*0080*/  LDC.64 R6, c[0x0][0x390] ;  /* 0x0000e400ff067b82 */ /* 0x000f220000000a00 */
[----:B0-----:R-:W-:-:S02]  /*0090*/  IMAD R3, R0, R3, UR8 ;  /* 0x0000000800037e24 */ /* 0x001fc4000f8e0203 */
[----:B-1----:R-:W-:Y:S02]  /*00a0*/  IMAD R9, R0, UR4, R9 ;  /* 0x0000000400097c24 */ /* 0x002fe4000f8e0209 */
[----:B---3--:R-:W-:-:S06]  /*00b0*/  IMAD.WIDE.U32 R4, R3, 0x4, R4 ;  /* 0x0000000403047825 */ /* 0x008fcc00078e0004 */
[----:B--2---:R-:W2:Y:S01]  /*00c0*/  LDG.E R4, desc[UR6][R4.64] ;  /* 0x0000000604047981 */ /* 0x004ea2000c1e1900 */
[----:B----4-:R-:W-:-:S06]  /*00d0*/  IMAD.WIDE.U32 R6, R9, 0x4, R6 ;  /* 0x0000000409067825 */ /* 0x010fcc00078e0006 */
[----:B------:R-:W3:Y:S01]  /*00e0*/  LDG.E R7, desc[UR6][R6.64] ;  /* 0x0000000606077981 */ /* 0x000ee2000c1e1900 */
[----:B------:R-:W0:Y:S08]  /*00f0*/  S2UR UR5, SR_CgaCtaId ;  /* 0x00000000000579c3 */ /* 0x000e300000008800 */
[----:B------:R-:W1:Y:S01]  /*0100*/  LDC R3, c[0x0][0x360] ;  /* 0x0000d800ff037b82 */ /* 0x000e620000000800 */
[----:B------:R-:W-:-:S02]  /*0110*/  UMOV UR4, 0x400 ;  /* 0x0000040000047882 */ /* 0x000fc40000000000 */
[----:B0-----:R-:W-:-:S06]  /*0120*/  ULEA UR4, UR5, UR4, 0x18 ;  /* 0x0000000405047291 */ /* 0x001fcc000f8ec0ff */
[----:B------:R-:W-:Y:S02]  /*0130*/  LEA R8, R0, UR4, 0x2 ;  /* 0x0000000400087c11 */ /* 0x000fe4000f8e10ff */
[----:B-1----:R-:W-:-:S03]  /*0140*/  ISETP.GE.U32.AND P0, PT, R3, 0x2, PT ;  /* 0x000000020300780c */ /* 0x002fc60003f06070 */
[----:B------:R-:W-:-:S04]  /*0150*/  IMAD R10, R3, 0x4, R8 ;  /* 0x00000004030a7824 */ /* 0x000fc800078e0208 */
[----:B------:R-:W-:Y:S02]  /*0160*/  IMAD R11, R3, 0x4, R10 ;  /* 0x00000004030b7824 */ /* 0x000fe400078e020a */
[C---:B--2---:R-:W-:Y:S01]  /*0170*/  FMUL R9, R4.reuse, R4 ;  /* 0x0000000404097220 */ /* 0x044fe20000400000 */
[-C--:B---3--:R-:W-:Y:S01]  /*0180*/  FMUL R2, R4, R7.reuse ;  /* 0x0000000704027220 */ /* 0x088fe20000400000 */
[----:B------:R-:W-:-:S04]  /*0190*/  FMUL R4, R7, R7 ;  /* 0x0000000707047220 */ /* 0x000fc80000400000 */
[----:B------:R0:W-:Y:S04]  /*01a0*/  STS [R8], R2 ;  /* 0x0000000208007388 */ /* 0x0001e80000000800 */
[----:B------:R0:W-:Y:S04]  /*01b0*/  STS [R10], R9 ;  /* 0x000000090a007388 */ /* 0x0001e80000000800 */
[----:B------:R0:W-:Y:S01]  /*01c0*/  STS [R11], R4 ;  /* 0x000000040b007388 */ /* 0x0001e20000000800 */
[----:B------:R-:W-:Y:S06]  /*01d0*/  BAR.SYNC.DEFER_BLOCKING 0x0 ;  /* 0x0000000000007b1d */ /* 0x000fec0000010000 */
[----:B------:R-:W-:Y:S05]  /*01e0*/  @!P0 BRA `(.L_x_0) ;  /* 0x0000000000648947 */ /* 0x000fea0003800000 */
[----:B0-----:R-:W-:-:S07]  /*01f0*/  IMAD.MOV.U32 R2, RZ, RZ, R3 ;  /* 0x000000ffff027224 */ /* 0x001fce00078e0003 */
.L_x_3:
[----:B------:R-:W-:Y:S01]  /*0200*/  SHF.R.U32.HI R13, RZ, 0x1, R2 ;  /* 0x00000001ff0d7819 */ /* 0x000fe20000011602 */
[----:B------:R-:W-:Y:S03]  /*0210*/  BSSY.RECONVERGENT B0, `(.L_x_1) ;  /* 0x0000012000007945 */ /* 0x000fe60003800200 */
[----:B------:R-:W-:-:S13]  /*0220*/  ISETP.GE.U32.AND P0, PT, R0, R13, PT ;  /* 0x0000000d0000720c */ /* 0x000fda0003f06070 */
[----:B0-----:R-:W-:Y:S05]  /*0230*/  @P0 BRA `(.L_x_2) ;  /* 0x00000000003c0947 */ /* 0x001fea0003800000 */
[----:B------:R-:W-:Y:S01]  /*0240*/  LEA R4, R13, R8, 0x2 ;  /* 0x000000080d047211 */ /* 0x000fe200078e10ff */
[----:B------:R-:W-:Y:S04]  /*0250*/  LDS R6, [R8] ;  /* 0x0000000008067984 */ /* 0x000fe80000000800 */
[----:B------:R-:W0:Y:S02]  /*0260*/  LDS R5, [R4] ;  /* 0x0000000004057984 */ /* 0x000e240000000800 */
[----:B0-----:R-:W-:Y:S01]  /*0270*/  FADD R5, R5, R6 ;  /* 0x0000000605057221 */ /* 0x001fe20000000000 */
[----:B------:R-:W-:-:S04]  /*0280*/  IMAD R6, R3, 0x4, R4 ;  /* 0x0000000403067824 */ /* 0x000fc800078e0204 */
[----:B------:R-:W-:Y:S01]  /*0290*/  STS [R8], R5 ;  /* 0x0000000508007388 */ /* 0x000fe20000000800 */
[----:B------:R-:W-:-:S03]  /*02a0*/  IMAD R9, R3, 0x4, R6 ;  /* 0x0000000403097824 */ /* 0x000fc600078e0206 */
[----:B------:R-:W-:Y:S04]  /*02b0*/  LDS R7, [R6] ;  /* 0x0000000006077984 */ /* 0x000fe80000000800 */
[----:B------:R-:W0:Y:S02]  /*02c0*/  LDS R12, [R10] ;  /* 0x000000000a0c7984 */ /* 0x000e240000000800 */
[----:B0-----:R-:W-:-:S05]  /*02d0*/  FADD R7, R7, R12 ;  /* 0x0000000c07077221 */ /* 0x001fca0000000000 */
[----:B------:R-:W-:Y:S04]  /*02e0*/  STS [R10], R7 ;  /* 0x000000070a007388 */ /* 0x000fe80000000800 */
[----:B------:R-:W-:Y:S04]  /*02f0*/  LDS R9, [R9] ;  /* 0x0000000009097984 */ /* 0x000fe80000000800 */
[----:B------:R-:W0:Y:S02]  /*0300*/  LDS R12, [R11] ;  /* 0x000000000b0c7984 */ /* 0x000e240000000800 */
[----:B0-----:R-:W-:-:S05]  /*0310*/  FADD R12, R9, R12 ;  /* 0x0000000c090c7221 */ /* 0x001fca0000000000 */
[----:B------:R0:W-:Y:S02]  /*0320*/  STS [R11], R12 ;  /* 0x0000000c0b007388 */ /* 0x0001e40000000800 */
.L_x_2:
[----:B------:R-:W-:Y:S05]  /*0330*/  BSYNC.RECONVERGENT B0 ;  /* 0x0000000000007941 */ /* 0x000fea0003800200 */
.L_x_1:
[----:B------:R-:W-:Y:S01]  /*0340*/  BAR.SYNC.DEFER_BLOCKING 0x0 ;  /* 0x0000000000007b1d */ /* 0x000fe20000010000 */
[----:B------:R-:W-:Y:S02]  /*0350*/  ISETP.GT.U32.AND P0, PT, R2, 0x3, PT ;  /* 0x000000030200780c */ /* 0x000fe40003f04070 */
[----:B------:R-:W-:-:S11]  /*0360*/  MOV R2, R13 ;  /* 0x0000000d00027202 */ /* 0x000fd60000000f00 */
[----:B------:R-:W-:Y:S05]  /*0370*/  @P0 BRA `(.L_x_3) ;  /* 0xfffffffc00a00947 */ /* 0x000fea000383ffff */
.L_x_0:
[----:B------:R-:W-:-:S13]  /*0380*/  ISETP.NE.AND P0, PT, R0, RZ, PT ;  /* 0x000000ff0000720c */ /* 0x000fda0003f05270 */
[----:B------:R-:W-:Y:S05]  /*0390*/  @P0 EXIT ;  /* 0x000000000000094d */ /* 0x000fea0003800000 */
[----:B------:R-:W1:Y:S01]  /*03a0*/  S2R R5, SR_CgaCtaId ;  /* 0x0000000000057919 */ /* 0x000e620000008800 */
[----:B------:R-:W-:-:S04]  /*03b0*/  MOV R0, 0x400 ;  /* 0x0000040000007802 */ /* 0x000fc80000000f00 */
[----:B-1----:R-:W-:-:S05]  /*03c0*/  LEA R0, R5, R0, 0x18 ;  /* 0x0000000005007211 */ /* 0x002fca00078ec0ff */
[----:B------:R-:W-:Y:S02]  /*03d0*/  IMAD R6, R3, 0x4, R0 ;  /* 0x0000000403067824 */ /* 0x000fe400078e0200 */
[----:B------:R-:W-:Y:S04]  /*03e0*/  LDS R0, [R0] ;  /* 0x0000000000007984 */ /* 0x000fe80000000800 */
[----:B0-----:R-:W0:Y:S02]  /*03f0*/  LDS R2, [R6] ;  /* 0x0000000006027984 */ /* 0x001e240000000800 */
[----:B0-----:R-:W-:Y:S01]  /*0400*/  VIADD R4, R2, 0xf3000000 ;  /* 0xf300000002047836 */ /* 0x001fe20000000000 */
[----:B------:R0:W1:Y:S04]  /*0410*/  MUFU.RSQ R5, R2 ;  /* 0x0000000200057308 */ /* 0x0000680000001400 */
[----:B------:R-:W-:-:S13]  /*0420*/  ISETP.GT.U32.AND P0, PT, R4, 0x727fffff, PT ;  /* 0x727fffff0400780c */ /* 0x000fda0003f04070 */
[----:B01----:R-:W-:Y:S05]  /*0430*/  @!P0 BRA `(.L_x_4) ;  /* 0x0000000000108947 */ /* 0x003fea0003800000 */
[----:B------:R-:W-:-:S07]  /*0440*/  MOV R8, 0x460 ;  /* 0x0000046000087802 */ /* 0x000fce0000000f00 */
[----:B------:R-:W-:Y:S05]  /*0450*/  CALL.REL.NOINC `($__internal_0_$__cuda_sm20_sqrt_rn_f32_slowpath) ;  /* 0x0000000000947944 */ /* 0x000fea0003c00000 */
[----:B------:R-:W-:Y:S01]  /*0460*/  MOV R7, R2 ;  /* 0x0000000200077202 */ /* 0x000fe20000000f00 */
[----:B------:R-:W-:Y:S06]  /*0470*/  BRA `(.L_x_5) ;  /* 0x0000000000107947 */ /* 0x000fec0003800000 */
.L_x_4:
[----:B------:R-:W-:Y:S01]  /*0480*/  FMUL.FTZ R7, R2, R5 ;  /* 0x0000000502077220 */ /* 0x000fe20000410000 */
[----:B------:R-:W-:-:S03]  /*0490*/  FMUL.FTZ R5, R5, 0.5 ;  /* 0x3f00000005057820 */ /* 0x000fc60000410000 */
[----:B------:R-:W-:-:S04]  /*04a0*/  FFMA R2, -R7, R7, R2 ;  /* 0x0000000707027223 */ /* 0x000fc80000000102 */
[----:B------:R-:W-:-:S07]  /*04b0*/  FFMA R7, R2, R5, R7 ;  /* 0x0000000502077223 */ /* 0x000fce0000000007 */
.L_x_5:
[----:B------:R-:W-:-:S05]  /*04c0*/  IMAD R3, R3, 0x4, R6 ;  /* 0x0000000403037824 */ /* 0x000fca00078e0206 */
[----:B------:R-:W0:Y:S02]  /*04d0*/  LDS R2, [R3] ;  /* 0x0000000003027984 */ /* 0x000e240000000800 */
[----:B0-----:R-:W-:Y:S01]  /*04e0*/  VIADD R4, R2, 0xf3000000 ;  /* 0xf300000002047836 */ /* 0x001fe20000000000 */
[----:B------:R0:W1:Y:S04]  /*04f0*/  MUFU.RSQ R5, R2 ;  /* 0x0000000200057308 */ /* 0x0000680000001400 */
[----:B------:R-:W-:-:S13]  /*0500*/  ISETP.GT.U32.AND P0, PT, R4, 0x727fffff, PT ;  /* 0x727fffff0400780c */ /* 0x000fda0003f04070 */
[----:B01----:R-:W-:Y:S05]  /*0510*/  @!P0 BRA `(.L_x_6) ;  /* 0x00000000000c8947 */ /* 0x003fea0003800000 */
[----:B------:R-:W-:-:S07]  /*0520*/  MOV R8, 0x540 ;  /* 0x0000054000087802 */ /* 0x000fce0000000f00 */
[----:B------:R-:W-:Y:S05]  /*0530*/  CALL.REL.NOINC `($__internal_0_$__cuda_sm20_sqrt_rn_f32_slowpath) ;  /* 0x00000000005c7944 */ /* 0x000fea0003c00000 */
[----:B------:R-:W-:Y:S05]  /*0540*/  BRA `(.L_x_7) ;  /* 0x0000000000107947 */ /* 0x000fea0003800000 */
.L_x_6:
[----:B------:R-:W-:Y:S01]  /*0550*/  FMUL.FTZ R3, R2, R5 ;  /* 0x0000000502037220 */ /* 0x000fe20000410000 */
[----:B------:R-:W-:-:S03]  /*0560*/  FMUL.FTZ R5, R5, 0.5 ;  /* 0x3f00000005057820 */ /* 0x000fc60000410000 */
[----:B------:R-:W-:-:S04]  /*0570*/  FFMA R2, -R3, R3, R2 ;  /* 0x0000000303027223 */ /* 0x000fc80000000102 */
[----:B------:R-:W-:-:S07]  /*0580*/  FFMA R2, R2, R5, R3 ;  /* 0x0000000502027223 */ /* 0x000fce0000000003 */
.L_x_7:
[----:B------:R-:W-:-:S04]  /*0590*/  FMUL R9, R2, R7 ;  /* 0x0000000702097220 */ /* 0x000fc80000400000 */
[----:B------:R-:W0:Y:S08]  /*05a0*/  MUFU.RCP R2, R9 ;  /* 0x0000000900027308 */ /* 0x000e300000001000 */
[----:B------:R-:W1:Y:S01]  /*05b0*/  FCHK P0, R0, R9 ;  /* 0x0000000900007302 */ /* 0x000e620000000000 */
[----:B0-----:R-:W-:-:S04]  /*05c0*/  FFMA R3, -R9, R2, 1 ;  /* 0x3f80000009037423 */ /* 0x001fc80000000102 */
[----:B------:R-:W-:-:S04]  /*05d0*/  FFMA R3, R2, R3, R2 ;  /* 0x0000000302037223 */ /* 0x000fc80000000002 */
[----:B------:R-:W-:-:S04]  /*05e0*/  FFMA R2, R0, R3, RZ ;  /* 0x0000000300027223 */ /* 0x000fc800000000ff */
[----:B------:R-:W-:-:S04]  /*05f0*/  FFMA R4, -R9, R2, R0 ;  /* 0x0000000209047223 */ /* 0x000fc80000000100 */
[----:B------:R-:W-:Y:S01]  /*0600*/  FFMA R5, R3, R4, R2 ;  /* 0x0000000403057223 */ /* 0x000fe20000000002 */
[----:B-1----:R-:W-:Y:S06]  /*0610*/  @!P0 BRA `(.L_x_8) ;  /* 0x0000000000088947 */ /* 0x002fec0003800000 */
[----:B------:R-:W-:-:S07]  /*0620*/  MOV R2, 0x640 ;  /* 0x0000064000027802 */ /* 0x000fce0000000f00 */
[----:B------:R-:W-:Y:S05]  /*0630*/  CALL.REL.NOINC `($__internal_1_$__cuda_sm3x_div_rn_noftz_f32_slowpath) ;  /* 0x00000000007c7944 */ /* 0x000fea0003c00000 */
.L_x_8:
[----:B------:R-:W0:Y:S08]  /*0640*/  LDC R7, c[0x0][0x398] ;  /* 0x0000e600ff077b82 */ /* 0x000e300000000800 */
[----:B------:R-:W0:Y:S08]  /*0650*/  LDC R0, c[0x0][0x3a0] ;  /* 0x0000e800ff007b82 */ /* 0x000e300000000800 */
[----:B------:R-:W1:Y:S01]  /*0660*/  LDC.64 R2, c[0x0][0x3a8] ;  /* 0x0000ea00ff027b82 */ /* 0x000e620000000a00 */
[----:B0-----:R-:W-:-:S04]  /*0670*/  IMAD R7, R7, UR8, R0 ;  /* 0x0000000807077c24 */ /* 0x001fc8000f8e0200 */
[----:B-1----:R-:W-:-:S05]  /*0680*/  IMAD.WIDE.U32 R2, R7, 0x4, R2 ;  /* 0x0000000407027825 */ /* 0x002fca00078e0002 */
[----:B------:R-:W-:Y:S01]  /*0690*/  STG.E desc[UR6][R2.64], R5 ;  /* 0x0000000502007986 */ /* 0x000fe2000c101906 */
[----:B------:R-:W-:Y:S05]  /*06a0*/  EXIT ;  /* 0x000000000000794d */ /* 0x000fea0003800000 */
        .weak           $__internal_0_$__cuda_sm20_sqrt_rn_f32_slowpath
        .type           $__internal_0_$__cuda_sm20_sqrt_rn_f32_slowpath,@function
        .size           $__internal_0_$__cuda_sm20_sqrt_rn_f32_slowpath,($__internal_1_$__cuda_sm3x_div_rn_noftz_f32_slowpath - $__internal_0_$__cuda_sm20_sqrt_rn_f32_slowpath)
$__internal_0_$__cuda_sm20_sqrt_rn_f32_slowpath:
[----:B------:R-:W-:-:S13]  /*06b0*/  LOP3.LUT P0, RZ, R2, 0x7fffffff, RZ, 0xc0, !PT ;  /* 0x7fffffff02ff7812 */ /* 0x000fda000780c0ff */
[----:B------:R-:W-:Y:S01]  /*06c0*/  @!P0 MOV R4, R2 ;  /* 0x0000000200048202 */ /* 0x000fe20000000f00 */
[----:B------:R-:W-:Y:S06]  /*06d0*/  @!P0 BRA `(.L_x_9) ;  /* 0x0000000000448947 */ /* 0x000fec0003800000 */
[----:B------:R-:W-:-:S13]  /*06e0*/  FSETP.GEU.FTZ.AND P0, PT, R2, RZ, PT ;  /* 0x000000ff0200720b */ /* 0x000fda0003f1e000 */
[----:B------:R-:W-:Y:S01]  /*06f0*/  @!P0 IMAD.MOV.U32 R4, RZ, RZ, 0x7fffffff ;  /* 0x7fffffffff048424 */ /* 0x000fe200078e00ff */
[----:B------:R-:W-:Y:S06]  /*0700*/  @!P0 BRA `(.L_x_9) ;  /* 0x0000000000388947 */ /* 0x000fec0003800000 */
[----:B------:R-:W-:-:S13]  /*0710*/  FSETP.GTU.FTZ.AND P0, PT, |R2|, +INF , PT ;  /* 0x7f8000000200780b */ /* 0x000fda0003f1c200 */
[----:B------:R-:W-:Y:S01]  /*0720*/  @P0 FADD.FTZ R4, R2, 1 ;  /* 0x3f80000002040421 */ /* 0x000fe20000010000 */
[----:B------:R-:W-:Y:S06]  /*0730*/  @P0 BRA `(.L_x_9) ;  /* 0x00000000002c0947 */ /* 0x000fec0003800000 */
[----:B------:R-:W-:-:S13]  /*0740*/  FSETP.NEU.FTZ.AND P0, PT, |R2|, +INF , PT ;  /* 0x7f8000000200780b */ /* 0x000fda0003f1d200 */
[----:B------:R-:W-:Y:S01]  /*0750*/  @!P0 IMAD.MOV.U32 R4, RZ, RZ, R2 ;  /* 0x000000ffff048224 */ /* 0x000fe200078e0002 */
[----:B------:R-:W-:Y:S06]  /*0760*/  @!P0 BRA `(.L_x_9) ;  /* 0x0000000000208947 */ /* 0x000fec0003800000 */
[----:B------:R-:W-:-:S04]  /*0770*/  FFMA R2, R2, 1.84467440737095516160e+19, RZ ;  /* 0x5f80000002027823 */ /* 0x000fc800000000ff */
[----:B------:R-:W0:Y:S02]  /*0780*/  MUFU.RSQ R5, R2 ;  /* 0x0000000200057308 */ /* 0x000e240000001400 */
[----:B0-----:R-:W-:Y:S01]  /*0790*/  FMUL.FTZ R9, R2, R5 ;  /* 0x0000000502097220 */ /* 0x001fe20000410000 */
[----:B------:R-:W-:-:S03]  /*07a0*/  FMUL.FTZ R5, R5, 0.5 ;  /* 0x3f00000005057820 */ /* 0x000fc60000410000 */
[----:B------:R-:W-:-:S04]  /*07b0*/  FADD.FTZ R4, -R9, -RZ ;  /* 0x800000ff09047221 */ /* 0x000fc80000010100 */
[----:B------:R-:W-:-:S04]  /*07c0*/  FFMA R4, R9, R4, R2 ;  /* 0x0000000409047223 */ /* 0x000fc80000000002 */
[----:B------:R-:W-:-:S04]  /*07d0*/  FFMA R4, R4, R5, R9 ;  /* 0x0000000504047223 */ /* 0x000fc80000000009 */
[----:B------:R-:W-:-:S07]  /*07e0*/  FMUL.FTZ R4, R4, 2.3283064365386962891e-10 ;  /* 0x2f80000004047820 */ /* 0x000fce0000410000 */
.L_x_9:
[----:B------:R-:W-:Y:S01]  /*07f0*/  MOV R2, R4 ;  /* 0x0000000400027202 */ /* 0x000fe20000000f00 */
[----:B------:R-:W-:Y:S02]  /*0800*/  IMAD.MOV.U32 R4, RZ, RZ, R8 ;  /* 0x000000ffff047224 */ /* 0x000fe400078e0008 */
[----:B------:R-:W-:-:S04]  /*0810*/  IMAD.MOV.U32 R5, RZ, RZ, 0x0 ;  /* 0x00000000ff057424 */ /* 0x000fc800078e00ff */
[----:B------:R-:W-:Y:S05]  /*0820*/  RET.REL.NODEC R4 `(_Z5cdistPKfiS0_iiiPf) ;  /* 0xfffffff404f47950 */ /* 0x000fea0003c3ffff */
        .weak           $__internal_1_$__cuda_sm3x_div_rn_noftz_f32_slowpath
        .type           $__internal_1_$__cuda_sm3x_div_rn_noftz_f32_slowpath,@function
        .size           $__internal_1_$__cuda_sm3x_div_rn_noftz_f32_slowpath,(.L_x_58 - $__internal_1_$__cuda_sm3x_div_rn_noftz_f32_slowpath)
$__internal_1_$__cuda_sm3x_div_rn_noftz_f32_slowpath:
[----:B------:R-:W-:Y:S01]  /*0830*/  SHF.R.U32.HI R4, RZ, 0x17, R9 ;  /* 0x00000017ff047819 */ /* 0x000fe20000011609 */
[--C-:B------:R-:W-:Y:S01]  /*0840*/  IMAD.MOV.U32 R5, RZ, RZ, R0.reuse ;  /* 0x000000ffff057224 */ /* 0x100fe200078e0000 */
[----:B------:R-:W-:Y:S02]  /*0850*/  SHF.R.U32.HI R3, RZ, 0x17, R0 ;  /* 0x00000017ff037819 */ /* 0x000fe40000011600 */
[----:B------:R-:W-:Y:S02]  /*0860*/  LOP3.LUT R13, R4, 0xff, RZ, 0xc0, !PT ;  /* 0x000000ff040d7812 */ /* 0x000fe400078ec0ff */
[----:B------:R-:W-:Y:S02]  /*0870*/  LOP3.LUT R4, R3, 0xff, RZ, 0xc0, !PT ;  /* 0x000000ff03047812 */ /* 0x000fe400078ec0ff */
[----:B------:R-:W-:Y:S02]  /*0880*/  IADD3 R10, PT, PT, R13, -0x1, RZ ;  /* 0xffffffff0d0a7810 */ /* 0x000fe40007ffe0ff */
[----:B------:R-:W-:Y:S01]  /*0890*/  MOV R6, R9 ;  /* 0x0000000900067202 */ /* 0x000fe20000000f00 */
[----:B------:R-:W-:Y:S01]  /*08a0*/  VIADD R8, R4, 0xffffffff ;  /* 0xffffffff04087836 */ /* 0x000fe20000000000 */
[----:B------:R-:W-:-:S04]  /*08b0*/  ISETP.GT.U32.AND P0, PT, R10, 0xfd, PT ;  /* 0x000000fd0a00780c */ /* 0x000fc80003f04070 */
[----:B------:R-:W-:-:S13]  /*08c0*/  ISETP.GT.U32.OR P0, PT, R8, 0xfd, P0 ;  /* 0x000000fd0800780c */ /* 0x000fda0000704470 */
[----:B------:R-:W-:Y:S01]  /*08d0*/  @!P0 IMAD.MOV.U32 R7, RZ, RZ, RZ ;  /* 0x000000ffff078224 */ /* 0x000fe200078e00ff */
[----:B------:R-:W-:Y:S06]  /*08e0*/  @!P0 BRA `(.L_x_10) ;  /* 0x0000000000608947 */ /* 0x000fec0003800000 */
[----:B------:R-:W-:Y:S01]  /*08f0*/  FSETP.GTU.FTZ.AND P0, PT, |R0|, +INF , PT ;  /* 0x7f8000000000780b */ /* 0x000fe20003f1c200 */
[----:B------:R-:W-:Y:S01]  /*0900*/  IMAD.MOV.U32 R3, RZ, RZ, R9 ;  /* 0x000000ffff037224 */ /* 0x000fe200078e0009 */
[----:B------:R-:W-:-:S04]  /*0910*/  FSETP.GTU.FTZ.AND P1, PT, |R9|, +INF , PT ;  /* 0x7f8000000900780b */ /* 0x000fc80003f3c200 */
[----:B------:R-:W-:-:S13]  /*0920*/  PLOP3.LUT P0, PT, P0, P1, PT, 0xf8, 0x8f ;  /* 0x00000000008f781c */ /* 0x000fda0000703f70 */
[----:B------:R-:W-:Y:S05]  /*0930*/  @P0 BRA `(.L_x_11) ;  /* 0x0000000400440947 */ /* 0x000fea0003800000 */
[----:B------:R-:W-:-:S13]  /*0940*/  LOP3.LUT P0, RZ, R6, 0x7fffffff, R5, 0xc8, !PT ;  /* 0x7fffffff06ff7812 */ /* 0x000fda000780c805 */
[----:B------:R-:W-:Y:S05]  /*0950*/  @!P0 BRA `(.L_x_12) ;  /* 0x0000000400348947 */ /* 0x000fea0003800000 */
[C---:B------:R-:W-:Y:S02]  /*0960*/  FSETP.NEU.FTZ.AND P2, PT, |R0|.reuse, +INF , PT ;  /* 0x7f8000000000780b */ /* 0x040fe40003f5d200 */
[----:B------:R-:W-:Y:S02]  /*0970*/  FSETP.NEU.FTZ.AND P1, PT, |R3|, +INF , PT ;  /* 0x7f8000000300780b */ /* 0x000fe40003f3d200 */
[----:B------:R-:W-:-:S11]  /*0980*/  FSETP.NEU.FTZ.AND P0, PT, |R0|, +INF , PT ;  /* 0x7f8000000000780b */ /* 0x000fd60003f1d200 */
[----:B------:R-:W-:Y:S05]  /*0990*/  @!P1 BRA !P2, `(.L_x_12) ;  /* 0x0000000400249947 */ /* 0x000fea0005000000 */
[----:B------:R-:W-:-:S04]  /*09a0*/  LOP3.LUT P2, RZ, R5, 0x7fffffff, RZ, 0xc0, !PT ;  /* 0x7fffffff05ff7812 */ /* 0x000fc8000784c0ff */
[----:B------:R-:W-:-:S13]  /*09b0*/  PLOP3.LUT P1, PT, P1, P2, PT, 0x2f, 0xf2 ;  /* 0x0000000000f2781c */ /* 0x000fda0000f24577 */
[----:B------:R-:W-:Y:S05]  /*09c0*/  @P1 BRA `(.L_x_13) ;  /* 0x0000000400101947 */ /* 0x000fea0003800000 */
[----:B------:R-:W-:-:S04]  /*09d0*/  LOP3.LUT P1, RZ, R6, 0x7fffffff, RZ, 0xc0, !PT ;  /* 0x7fffffff06ff7812 */ /* 0x000fc8000782c0ff */
[----:B------:R-:W-:-:S13]  /*09e0*/  PLOP3.LUT P0, PT, P0, P1, PT, 0x2f, 0xf2 ;  /* 0x0000000000f2781c */ /* 0x000fda0000702577 */
[----:B------:R-:W-:Y:S05]  /*09f0*/  @P0 BRA `(.L_x_14) ;  /* 0x0000000000f80947 */ /* 0x000fea0003800000 */
[----:B------:R-:W-:Y:S02]  /*0a00*/  ISETP.GE.AND P0, PT, R8, RZ, PT ;  /* 0x000000ff0800720c */ /* 0x000fe40003f06270 */
[----:B------:R-:W-:-:S11]  /*0a10*/  ISETP.GE.AND P1, PT, R10, RZ, PT ;  /* 0x000000ff0a00720c */ /* 0x000fd60003f26270 */
[----:B------:R-:W-:Y:S01]  /*0a20*/  @P0 MOV R7, RZ ;  /* 0x000000ff00070202 */ /* 0x000fe20000000f00 */
[----:B------:R-:W-:Y:S02]  /*0a30*/  @!P0 IMAD.MOV.U32 R7, RZ, RZ, -0x40 ;  /* 0xffffffc0ff078424 */ /* 0x000fe400078e00ff */
[----:B------:R-:W-:Y:S01]  /*0a40*/  @!P0 FFMA R5, R0, 1.84467440737095516160e+19, RZ ;  /* 0x5f80000000058823 */ /* 0x000fe200000000ff */
[----:B------:R-:W-:Y:S01]  /*0a50*/  @!P1 FFMA R6, R3, 1.84467440737095516160e+19, RZ ;  /* 0x5f80000003069823 */ /* 0x000fe200000000ff */
[----:B------:R-:W-:-:S07]  /*0a60*/  @!P1 VIADD R7, R7, 0x40 ;  /* 0x0000004007079836 */ /* 0x000fce0000000000 */
.L_x_10:
[----:B------:R-:W-:Y:S01]  /*0a70*/  LEA R3, R13, 0xc0800000, 0x17 ;  /* 0xc08000000d037811 */ /* 0x000fe200078eb8ff */
[----:B------:R-:W-:-:S03]  /*0a80*/  VIADD R4, R4, 0xffffff81 ;  /* 0xffffff8104047836 */ /* 0x000fc60000000000 */
[----:B------:R-:W-:Y:S01]  /*0a90*/  IADD3 R3, PT, PT, -R3, R6, RZ ;  /* 0x0000000603037210 */ /* 0x000fe20007ffe1ff */
[C---:B------:R-:W-:Y:S01]  /*0aa0*/  IMAD R0, R4.reuse, -0x800000, R5 ;  /* 0xff80000004007824 */ /* 0x040fe200078e0205 */
[----:B------:R-:W-:Y:S02]  /*0ab0*/  IADD3 R4, PT, PT, R4, 0x7f, -R13 ;  /* 0x0000007f04047810 */ /* 0x000fe40007ffe80d */
[----:B------:R-:W0:Y:S01]  /*0ac0*/  MUFU.RCP R6, R3 ;  /* 0x0000000300067308 */ /* 0x000e220000001000 */
[----:B------:R-:W-:Y:S02]  /*0ad0*/  FADD.FTZ R9, -R3, -RZ ;  /* 0x800000ff03097221 */ /* 0x000fe40000010100 */
[----:B------:R-:W-:Y:S02]  /*0ae0*/  IMAD.IADD R4, R4, 0x1, R7 ;  /* 0x0000000104047824 */ /* 0x000fe400078e0207 */
[----:B0-----:R-:W-:-:S04]  /*0af0*/  FFMA R11, R6, R9, 1 ;  /* 0x3f800000060b7423 */ /* 0x001fc80000000009 */
[----:B------:R-:W-:-:S04]  /*0b00*/  FFMA R8, R6, R11, R6 ;  /* 0x0000000b06087223 */ /* 0x000fc80000000006 */
[----:B------:R-:W-:-:S04]  /*0b10*/  FFMA R5, R0, R8, RZ ;  /* 0x0000000800057223 */ /* 0x000fc800000000ff */
[----:B------:R-:W-:-:S04]  /*0b20*/  FFMA R6, R9, R5, R0 ;  /* 0x0000000509067223 */ /* 0x000fc80000000000 */
[----:B------:R-:W-:-:S04]  /*0b30*/  FFMA R11, R8, R6, R5 ;  /* 0x00000006080b7223 */ /* 0x000fc80000000005 */
[----:B------:R-:W-:-:S04]  /*0b40*/  FFMA R6, R9, R11, R0 ;  /* 0x0000000b09067223 */ /* 0x000fc80000000000 */
[----:B------:R-:W-:-:S05]  /*0b50*/  FFMA R5, R8, R6, R11 ;  /* 0x0000000608057223 */ /* 0x000fca000000000b */
[----:B------:R-:W-:-:S04]  /*0b60*/  SHF.R.U32.HI R0, RZ, 0x17, R5 ;  /* 0x00000017ff007819 */ /* 0x000fc80000011605 */
[----:B------:R-:W-:-:S04]  /*0b70*/  LOP3.LUT R0, R0, 0xff, RZ, 0xc0, !PT ;  /* 0x000000ff00007812 */ /* 0x000fc800078ec0ff */
[----:B------:R-:W-:-:S05]  /*0b80*/  IADD3 R9, PT, PT, R0, R4, RZ ;  /* 0x0000000400097210 */ /* 0x000fca0007ffe0ff */
[----:B------:R-:W-:-:S05]  /*0b90*/  VIADD R0, R9, 0xffffffff ;  /* 0xffffffff09007836 */ /* 0x000fca0000000000 */
[----:B------:R-:W-:-:S13]  /*0ba0*/  ISETP.GE.U32.AND P0, PT, R0, 0xfe, PT ;  /* 0x000000fe0000780c */ /* 0x000fda0003f06070 */
[----:B------:R-:W-:Y:S05]  /*0bb0*/  @!P0 BRA `(.L_x_15) ;  /* 0x0000000000808947 */ /* 0x000fea0003800000 */
[----:B------:R-:W-:-:S13]  /*0bc0*/  ISETP.GT.AND P0, PT, R9, 0xfe, PT ;  /* 0x000000fe0900780c */ /* 0x000fda0003f04270 */
[----:B------:R-:W-:Y:S05]  /*0bd0*/  @P0 BRA `(.L_x_16) ;  /* 0x00000000006c0947 */ /* 0x000fea0003800000 */
[----:B------:R-:W-:-:S13]  /*0be0*/  ISETP.GE.AND P0, PT, R9, 0x1, PT ;  /* 0x000000010900780c */ /* 0x000fda0003f06270 */
[----:B------:R-:W-:Y:S05]  /*0bf0*/  @P0 BRA `(.L_x_17) ;  /* 0x0000000000980947 */ /* 0x000fea0003800000 */
[----:B------:R-:W-:Y:S02]  /*0c00*/  ISETP.GE.AND P0, PT, R9, -0x18, PT ;  /* 0xffffffe80900780c */ /* 0x000fe40003f06270 */
[----:B------:R-:W-:-:S11]  /*0c10*/  LOP3.LUT R5, R5, 0x80000000, RZ, 0xc0, !PT ;  /* 0x8000000005057812 */ /* 0x000fd600078ec0ff */
[----:B------:R-:W-:Y:S05]  /*0c20*/  @!P0 BRA `(.L_x_17) ;  /* 0x00000000008c8947 */ /* 0x000fea0003800000 */
[CCC-:B------:R-:W-:Y:S01]  /*0c30*/  FFMA.RZ R0, R8.reuse, R6.reuse, R11.reuse ;  /* 0x0000000608007223 */ /* 0x1c0fe2000000c00b */
[C---:B------:R-:W-:Y:S02]  /*0c40*/  VIADD R7, R9.reuse, 0x20 ;  /* 0x0000002009077836 */ /* 0x040fe40000000000 */
[-CC-:B------:R-:W-:Y:S01]  /*0c50*/  FFMA.RM R3, R8, R6.reuse, R11.reuse ;  /* 0x0000000608037223 */ /* 0x180fe2000000400b */
[C---:B------:R-:W-:Y:S02]  /*0c60*/  ISETP.NE.AND P2, PT, R9.reuse, RZ, PT ;  /* 0x000000ff0900720c */ /* 0x040fe40003f45270 */
[----:B------:R-:W-:Y:S01]  /*0c70*/  LOP3.LUT R4, R0, 0x7fffff, RZ, 0xc0, !PT ;  /* 0x007fffff00047812 */ /* 0x000fe200078ec0ff */
[----:B------:R-:W-:Y:S01]  /*0c80*/  FFMA.RP R0, R8, R6, R11 ;  /* 0x0000000608007223 */ /* 0x000fe2000000800b */
[----:B------:R-:W-:Y:S02]  /*0c90*/  ISETP.NE.AND P1, PT, R9, RZ, PT ;  /* 0x000000ff0900720c */ /* 0x000fe40003f25270 */
[----:B------:R-:W-:-:S02]  /*0ca0*/  LOP3.LUT R4, R4, 0x800000, RZ, 0xfc, !PT ;  /* 0x0080000004047812 */ /* 0x000fc400078efcff */
[----:B------:R-:W-:Y:S02]  /*0cb0*/  IADD3 R6, PT, PT, -R9, RZ, RZ ;  /* 0x000000ff09067210 */ /* 0x000fe40007ffe1ff */
[----:B------:R-:W-:Y:S02]  /*0cc0*/  SHF.L.U32 R7, R4, R7, RZ ;  /* 0x0000000704077219 */ /* 0x000fe400000006ff */
[----:B------:R-:W-:Y:S02]  /*0cd0*/  FSETP.NEU.FTZ.AND P0, PT, R0, R3, PT ;  /* 0x000000030000720b */ /* 0x000fe40003f1d000 */
[----:B------:R-:W-:Y:S02]  /*0ce0*/  SEL R3, R6, RZ, P2 ;  /* 0x000000ff06037207 */ /* 0x000fe40001000000 */
[----:B------:R-:W-:Y:S02]  /*0cf0*/  ISETP.NE.AND P1, PT, R7, RZ, P1 ;  /* 0x000000ff0700720c */ /* 0x000fe40000f25270 */
[----:B------:R-:W-:-:S02]  /*0d00*/  SHF.R.U32.HI R3, RZ, R3, R4 ;  /* 0x00000003ff037219 */ /* 0x000fc40000011604 */
[----:B------:R-:W-:Y:S02]  /*0d10*/  PLOP3.LUT P0, PT, P0, P1, PT, 0xf8, 0x8f ;  /* 0x00000000008f781c */ /* 0x000fe40000703f70 */
[----:B------:R-:W-:Y:S02]  /*0d20*/  SHF.R.U32.HI R7, RZ, 0x1, R3 ;  /* 0x00000001ff077819 */ /* 0x000fe40000011603 */
[----:B------:R-:W-:-:S04]  /*0d30*/  SEL R0, RZ, 0x1, !P0 ;  /* 0x00000001ff007807 */ /* 0x000fc80004000000 */
[----:B------:R-:W-:-:S04]  /*0d40*/  LOP3.LUT R0, R0, 0x1, R7, 0xf8, !PT ;  /* 0x0000000100007812 */ /* 0x000fc800078ef807 */
[----:B------:R-:W-:-:S05]  /*0d50*/  LOP3.LUT R0, R0, R3, RZ, 0xc0, !PT ;  /* 0x0000000300007212 */ /* 0x000fca00078ec0ff */
[----:B------:R-:W-:-:S05]  /*0d60*/  IMAD.IADD R0, R7, 0x1, R0 ;  /* 0x0000000107007824 */ /* 0x000fca00078e0200 */
[----:B------:R-:W-:Y:S01]  /*0d70*/  LOP3.LUT R5, R0, R5, RZ, 0xfc, !PT ;  /* 0x0000000500057212 */ /* 0x000fe200078efcff */
[----:B------:R-:W-:Y:S06]  /*0d80*/  BRA `(.L_x_17) ;  /* 0x0000000000347947 */ /* 0x000fec0003800000 */
.L_x_16:
[----:B------:R-:W-:-:S04]  /*0d90*/  LOP3.LUT R5, R5, 0x80000000, RZ, 0xc0, !PT ;  /* 0x8000000005057812 */ /* 0x000fc800078ec0ff */
[----:B------:R-:W-:Y:S01]  /*0da0*/  LOP3.LUT R5, R5, 0x7f800000, RZ, 0xfc, !PT ;  /* 0x7f80000005057812 */ /* 0x000fe200078efcff */
[----:B------:R-:W-:Y:S06]  /*0db0*/  BRA `(.L_x_17) ;  /* 0x0000000000287947 */ /* 0x000fec0003800000 */
.L_x_15:
[----:B------:R-:W-:Y:S01]  /*0dc0*/  IMAD R5, R4, 0x800000, R5 ;  /* 0x0080000004057824 */ /* 0x000fe200078e0205 */
[----:B------:R-:W-:Y:S06]  /*0dd0*/  BRA `(.L_x_17) ;  /* 0x0000000000207947 */ /* 0x000fec0003800000 */
.L_x_14:
[----:B------:R-:W-:-:S04]  /*0de0*/  LOP3.LUT R5, R6, 0x80000000, R5, 0x48, !PT ;  /* 0x8000000006057812 */ /* 0x000fc800078e4805 */
[----:B------:R-:W-:Y:S01]  /*0df0*/  LOP3.LUT R5, R5, 0x7f800000, RZ, 0xfc, !PT ;  /* 0x7f80000005057812 */ /* 0x000fe200078efcff */
[----:B------:R-:W-:Y:S06]  /*0e00*/  BRA `(.L_x_17) ;  /* 0x0000000000147947 */ /* 0x000fec0003800000 */
.L_x_13:
[----:B------:R-:W-:Y:S01]  /*0e10*/  LOP3.LUT R5, R6, 0x80000000, R5, 0x48, !PT ;  /* 0x8000000006057812 */ /* 0x000fe200078e4805 */
[----:B------:R-:W-:Y:S06]  /*0e20*/  BRA `(.L_x_17) ;  /* 0x00000000000c7947 */ /* 0x000fec0003800000 */
.L_x_12:
[----:B------:R-:W0:Y:S01]  /*0e30*/  MUFU.RSQ R5, -QNAN ;  /* 0xffc0000000057908 */ /* 0x000e220000001400 */
[----:B------:R-:W-:Y:S05]  /*0e40*/  BRA `(.L_x_17) ;  /* 0x0000000000047947 */ /* 0x000fea0003800000 */
.L_x_11:
[----:B------:R-:W-:-:S07]  /*0e50*/  FADD.FTZ R5, R0, R3 ;  /* 0x0000000300057221 */ /* 0x000fce0000010000 */
.L_x_17:
[----:B------:R-:W-:-:S04]  /*0e60*/  HFMA2 R3, -RZ, RZ, 0, 0 ;  /* 0x00000000ff037431 */ /* 0x000fc800000001ff */
[----:B0-----:R-:W-:Y:S05]  /*0e70*/  RET.REL.NODEC R2 `(_Z5cdistPKfiS0_iiiPf) ;  /* 0xfffffff002607950 */ /* 0x001fea0003c3ffff */
.L_x_18:
[----:B------:R-:W-:-:S00]  /*0e80*/  BRA `(.L_x_18) ;  /* 0xfffffffc00fc7947 */ /* 0x000fc0000383ffff */
[----:B------:R-:W-:-:S00]  /*0e90*/  NOP ;  /* 0x0000000000007918 */ /* 0x000fc00000000000 */
        /* <DEDUP_REMOVED lines=14> */
.L_x_58:


//--------------------- .text._Z19gpu_cosine_distanceiiiiPfS_S_S_ --------------------------
	.section	.text._Z19gpu_cosine_distanceiiiiPfS_S_S_,"ax",@progbits
	.align	128
        .global         _Z19gpu_cosine_distanceiiiiPfS_S_S_
        .type           _Z19gpu_cosine_distanceiiiiPfS_S_S_,@function
        .size           _Z19gpu_cosine_distanceiiiiPfS_S_S_,(.L_x_60 - _Z19gpu_cosine_distanceiiiiPfS_S_S_)
        .other          _Z19gpu_cosine_distanceiiiiPfS_S_S_,@"STO_CUDA_ENTRY STV_DEFAULT"
_Z19gpu_cosine_distanceiiiiPfS_S_S_:
.text._Z19gpu_cosine_distanceiiiiPfS_S_S_:
[----:B------:R-:W-:Y:S01]  /*0000*/  LDC R1, c[0x0][0x37c] ;  /* 0x0000df00ff017b82 */ /* 0x000fe20000000800 */
[----:B------:R-:W0:Y:S07]  /*0010*/  S2R R0, SR_TID.X ;  /* 0x0000000000007919 */ /* 0x000e2e0000002100 */
[----:B------:R-:W0:Y:S01]  /*0020*/  S2UR UR4, SR_CTAID.X ;  /* 0x00000000000479c3 */ /* 0x000e220000002500 */
[----:B------:R-:W1:Y:S07]  /*0030*/  LDCU.64 UR6, c[0x0][0x358] ;  /* 0x00006b00ff0677ac */ /* 0x000e6e0008000a00 */
[----:B------:R-:W0:Y:S08]  /*0040*/  LDC R3, c[0x0][0x360] ;  /* 0x0000d800ff037b82 */ /* 0x000e300000000800 */
[----:B------:R-:W2:Y:S08]  /*0050*/  LDC.64 R4, c[0x0][0x390] ;  /* 0x0000e400ff047b82 */ /* 0x000eb00000000a00 */
[----:B------:R-:W3:Y:S08]  /*0060*/  LDC.64 R6, c[0x0][0x398] ;  /* 0x0000e600ff067b82 */ /* 0x000ef00000000a00 */
[----:B------:R-:W4:Y:S01]  /*0070*/  LDC.64 R8, c[0x0][0x3a0] ;  /* 0x0000e800ff087b82 */ /* 0x000f220000000a00 */
[----:B0-----:R-:W-:-:S04]  /*0080*/  IMAD R11, R3, UR4, R0 ;  /* 0x00000004030b7c24 */ /* 0x001fc8000f8e0200 */
[----:B--2---:R-:W-:-:S06]  /*0090*/  IMAD.WIDE.U32 R4, R11, 0x4, R4 ;  /* 0x000000040b047825 */ /* 0x004fcc00078e0004 */
[----:B-1----:R-:W2:Y:S01]  /*00a0*/  LDG.E R4, desc[UR6][R4.64] ;  /* 0x0000000604047981 */ /* 0x002ea2000c1e1900 */
[----:B---3--:R-:W-:-:S06]  /*00b0*/  IMAD.WIDE.U32 R6, R11, 0x4, R6 ;  /* 0x000000040b067825 */ /* 0x008fcc00078e0006 */
[----:B------:R-:W3:Y:S01]  /*00c0*/  LDG.E R6, desc[UR6][R6.64] ;  /* 0x0000000606067981 */ /* 0x000ee2000c1e1900 */
[----:B----4-:R-:W-:-:S06]  /*00d0*/  IMAD.WIDE.U32 R8, R11, 0x4, R8 ;  /* 0x000000040b087825 */ /* 0x010fcc00078e0008 */
[----:B------:R-:W4:Y:S01]  /*00e0*/  LDG.E R8, desc[UR6][R8.64] ;  /* 0x0000000608087981 */ /* 0x000f22000c1e1900 */
[----:B------:R-:W0:Y:S01]  /*00f0*/  S2UR UR5, SR_CgaCtaId ;  /* 0x00000000000579c3 */ /* 0x000e220000008800 */
[----:B------:R-:W-:Y:S01]  /*0100*/  UMOV UR4, 0x400 ;  /* 0x0000040000047882 */ /* 0x000fe20000000000 */
[----:B------:R-:W-:Y:S01]  /*0110*/  ISETP.GE.U32.AND P0, PT, R3, 0x2, PT ;  /* 0x000000020300780c */ /* 0x000fe20003f06070 */
[----:B0-----:R-:W-:-:S06]  /*0120*/  ULEA UR4, UR5, UR4, 0x18 ;  /* 0x0000000405047291 */ /* 0x001fcc000f8ec0ff */
[----:B------:R-:W-:-:S05]  /*0130*/  LEA R2, R0, UR4, 0x2 ;  /* 0x0000000400027c11 */ /* 0x000fca000f8e10ff */
[----:B------:R-:W-:-:S04]  /*0140*/  IMAD R10, R3, 0x4, R2 ;  /* 0x00000004030a7824 */ /* 0x000fc800078e0202 */
[----:B------:R-:W-:Y:S01]  /*0150*/  IMAD R11, R3, 0x4, R10 ;  /* 0x00000004030b7824 */ /* 0x000fe200078e020a */
[----:B--2---:R0:W-:Y:S04]  /*0160*/  STS [R2], R4 ;  /* 0x0000000402007388 */ /* 0x0041e80000000800 */
[----:B---3--:R0:W-:Y:S04]  /*0170*/  STS [R10], R6 ;  /* 0x000000060a007388 */ /* 0x0081e80000000800 */
[----:B----4-:R0:W-:Y:S01]  /*0180*/  STS [R11], R8 ;  /* 0x000000080b007388 */ /* 0x0101e20000000800 */
[----:B------:R-:W-:Y:S06]  /*0190*/  BAR.SYNC.DEFER_BLOCKING 0x0 ;  /* 0x0000000000007b1d */ /* 0x000fec0000010000 */
[----:B------:R-:W-:Y:S05]  /*01a0*/  @!P0 BRA `(.L_x_19) ;  /* 0x0000000000648947 */ /* 0x000fea0003800000 */
[----:B0-----:R-:W-:-:S07]  /*01b0*/  IMAD.MOV.U32 R4, RZ, RZ, R3 ;  /* 0x000000ffff047224 */ /* 0x001fce00078e0003 */
.L_x_22:
        /* <DEDUP_REMOVED lines=19> */
.L_x_21:
[----:B------:R-:W-:Y:S05]  /*02f0*/  BSYNC.RECONVERGENT B0 ;  /* 0x0000000000007941 */ /* 0x000fea0003800200 */
.L_x_20:
[----:B------:R-:W-:Y:S01]  /*0300*/  BAR.SYNC.DEFER_BLOCKING 0x0 ;  /* 0x0000000000007b1d */ /* 0x000fe20000010000 */
[----:B------:R-:W-:Y:S01]  /*0310*/  ISETP.GT.U32.AND P0, PT, R4, 0x3, PT ;  /* 0x000000030400780c */ /* 0x000fe20003f04070 */
[----:B------:R-:W-:-:S12]  /*0320*/  IMAD.MOV.U32 R4, RZ, RZ, R13 ;  /* 0x000000ffff047224 */ /* 0x000fd800078e000d */
[----:B------:R-:W-:Y:S05]  /*0330*/  @P0 BRA `(.L_x_22) ;  /* 0xfffffffc00a00947 */ /* 0x000fea000383ffff */
.L_x_19:
[----:B------:R-:W-:-:S13]  /*0340*/  ISETP.NE.AND P0, PT, R0, RZ, PT ;  /* 0x000000ff0000720c */ /* 0x000fda0003f05270 */
[----:B------:R-:W-:Y:S05]  /*0350*/  @P0 EXIT ;  /* 0x000000000000094d */ /* 0x000fea0003800000 */
[----:B------:R-:W1:Y:S01]  /*0360*/  S2R R5, SR_CgaCtaId ;  /* 0x0000000000057919 */ /* 0x000e620000008800 */
[----:B------:R-:W-:-:S04]  /*0370*/  MOV R0, 0x400 ;  /* 0x0000040000007802 */ /* 0x000fc80000000f00 */
[----:B-1----:R-:W-:-:S04]  /*0380*/  LEA R0, R5, R0, 0x18 ;  /* 0x0000000005007211 */ /* 0x002fc800078ec0ff */
[----:B0-----:R-:W-:Y:S02]  /*0390*/  LEA R6, R3, R0, 0x2 ;  /* 0x0000000003067211 */ /* 0x001fe400078e10ff */
[----:B------:R-:W-:Y:S04]  /*03a0*/  LDS R0, [R0] ;  /* 0x0000000000007984 */ /* 0x000fe80000000800 */
[----:B------:R-:W0:Y:S02]  /*03b0*/  LDS R2, [R6] ;  /* 0x0000000006027984 */ /* 0x000e240000000800 */
[----:B0-----:R-:W-:Y:S01]  /*03c0*/  VIADD R4, R2, 0xf3000000 ;  /* 0xf300000002047836 */ /* 0x001fe20000000000 */
[----:B------:R0:W1:Y:S04]  /*03d0*/  MUFU.RSQ R5, R2 ;  /* 0x0000000200057308 */ /* 0x0000680000001400 */
[----:B------:R-:W-:-:S13]  /*03e0*/  ISETP.GT.U32.AND P0, PT, R4, 0x727fffff, PT ;  /* 0x727fffff0400780c */ /* 0x000fda0003f04070 */
[----:B01----:R-:W-:Y:S05]  /*03f0*/  @!P0 BRA `(.L_x_23) ;  /* 0x0000000000108947 */ /* 0x003fea0003800000 */
[----:B------:R-:W-:-:S07]  /*0400*/  MOV R8, 0x420 ;  /* 0x0000042000087802 */ /* 0x000fce0000000f00 */
[----:B------:R-:W-:Y:S05]  /*0410*/  CALL.REL.NOINC `($__internal_2_$__cuda_sm20_sqrt_rn_f32_slowpath) ;  /* 0x0000000000947944 */ /* 0x000fea0003c00000 */
[----:B------:R-:W-:Y:S01]  /*0420*/  IMAD.MOV.U32 R7, RZ, RZ, R2 ;  /* 0x000000ffff077224 */ /* 0x000fe200078e0002 */
[----:B------:R-:W-:Y:S06]  /*0430*/  BRA `(.L_x_24) ;  /* 0x0000000000107947 */ /* 0x000fec0003800000 */
.L_x_23:
[----:B------:R-:W-:Y:S01]  /*0440*/  FMUL.FTZ R7, R2, R5 ;  /* 0x0000000502077220 */ /* 0x000fe20000410000 */
[----:B------:R-:W-:-:S03]  /*0450*/  FMUL.FTZ R5, R5, 0.5 ;  /* 0x3f00000005057820 */ /* 0x000fc60000410000 */
[----:B------:R-:W-:-:S04]  /*0460*/  FFMA R2, -R7, R7, R2 ;  /* 0x0000000707027223 */ /* 0x000fc80000000102 */
[----:B------:R-:W-:-:S07]  /*0470*/  FFMA R7, R2, R5, R7 ;  /* 0x0000000502077223 */ /* 0x000fce0000000007 */
.L_x_24:
[----:B------:R-:W-:-:S05]  /*0480*/  IMAD R3, R3, 0x4, R6 ;  /* 0x0000000403037824 */ /* 0x000fca00078e0206 */
[----:B------:R-:W0:Y:S02]  /*0490*/  LDS R2, [R3] ;  /* 0x0000000003027984 */ /* 0x000e240000000800 */
[----:B0-----:R-:W-:Y:S01]  /*04a0*/  IADD3 R4, PT, PT, R2, -0xd000000, RZ ;  /* 0xf300000002047810 */ /* 0x001fe20007ffe0ff */
[----:B------:R0:W1:Y:S03]  /*04b0*/  MUFU.RSQ R5, R2 ;  /* 0x0000000200057308 */ /* 0x0000660000001400 */
[----:B------:R-:W-:-:S13]  /*04c0*/  ISETP.GT.U32.AND P0, PT, R4, 0x727fffff, PT ;  /* 0x727fffff0400780c */ /* 0x000fda0003f04070 */
[----:B0-----:R-:W-:Y:S05]  /*04d0*/  @!P0 BRA `(.L_x_25) ;  /* 0x00000000000c8947 */ /* 0x001fea0003800000 */
[----:B------:R-:W-:-:S07]  /*04e0*/  MOV R8, 0x500 ;  /* 0x0000050000087802 */ /* 0x000fce0000000f00 */
[----:B-1----:R-:W-:Y:S05]  /*04f0*/  CALL.REL.NOINC `($__internal_2_$__cuda_sm20_sqrt_rn_f32_slowpath) ;  /* 0x00000000005c7944 */ /* 0x002fea0003c00000 */
[----:B------:R-:W-:Y:S05]  /*0500*/  BRA `(.L_x_26) ;  /* 0x0000000000107947 */ /* 0x000fea0003800000 */
.L_x_25:
[----:B-1----:R-:W-:Y:S01]  /*0510*/  FMUL.FTZ R3, R2, R5 ;  /* 0x0000000502037220 */ /* 0x002fe20000410000 */
[----:B------:R-:W-:-:S03]  /*0520*/  FMUL.FTZ R5, R5, 0.5 ;  /* 0x3f00000005057820 */ /* 0x000fc60000410000 */
[----:B------:R-:W-:-:S04]  /*0530*/  FFMA R2, -R3, R3, R2 ;  /* 0x0000000303027223 */ /* 0x000fc80000000102 */
[----:B------:R-:W-:-:S07]  /*0540*/  FFMA R2, R2, R5, R3 ;  /* 0x0000000502027223 */ /* 0x000fce0000000003 */
.L_x_26:
        /* <DEDUP_REMOVED lines=10> */
[----:B------:R-:W-:Y:S05]  /*05f0*/  CALL.REL.NOINC `($__internal_3_$__cuda_sm3x_div_rn_noftz_f32_slowpath) ;  /* 0x00000000007c7944 */ /* 0x000fea0003c00000 */
.L_x_27:
[----:B------:R-:W0:Y:S08]  /*0600*/  LDC R0, c[0x0][0x384] ;  /* 0x0000e100ff007b82 */ /* 0x000e300000000800 */
[----:B------:R-:W0:Y:S08]  /*0610*/  LDC.64 R6, c[0x0][0x388] ;  /* 0x0000e200ff067b82 */ /* 0x000e300000000a00 */
[----:B------:R-:W1:Y:S01]  /*0620*/  LDC.64 R2, c[0x0][0x3a8] ;  /* 0x0000ea00ff027b82 */ /* 0x000e620000000a00 */
[----:B0-----:R-:W-:-:S04]  /*0630*/  IMAD R7, R6, R0, R7 ;  /* 0x0000000006077224 */ /* 0x001fc800078e0207 */
[----:B-1----:R-:W-:-:S05]  /*0640*/  IMAD.WIDE R2, R7, 0x4, R2 ;  /* 0x0000000407027825 */ /* 0x002fca00078e0202 */
[----:B------:R-:W-:Y:S01]  /*0650*/  STG.E desc[UR6][R2.64], R5 ;  /* 0x0000000502007986 */ /* 0x000fe2000c101906 */
[----:B------:R-:W-:Y:S05]  /*0660*/  EXIT ;  /* 0x000000000000794d */ /* 0x000fea0003800000 */
        .weak           $__internal_2_$__cuda_sm20_sqrt_rn_f32_slowpath
        .type           $__internal_2_$__cuda_sm20_sqrt_rn_f32_slowpath,@function
        .size           $__internal_2_$__cuda_sm20_sqrt_rn_f32_slowpath,($__internal_3_$__cuda_sm3x_div_rn_noftz_f32_slowpath - $__internal_2_$__cuda_sm20_sqrt_rn_f32_slowpath)
$__internal_2_$__cuda_sm20_sqrt_rn_f32_slowpath:
[----:B------:R-:W-:-:S13]  /*0670*/  LOP3.LUT P0, RZ, R2, 0x7fffffff, RZ, 0xc0, !PT ;  /* 0x7fffffff02ff7812 */ /* 0x000fda000780c0ff */
[----:B------:R-:W-:Y:S01]  /*0680*/  @!P0 IMAD.MOV.U32 R4, RZ, RZ, R2 ;  /* 0x000000ffff048224 */ /* 0x000fe200078e0002 */
        /* <DEDUP_REMOVED lines=18> */
.L_x_28:
[----:B------:R-:W-:Y:S01]  /*07b0*/  MOV R2, R4 ;  /* 0x0000000400027202 */ /* 0x000fe20000000f00 */
[----:B------:R-:W-:Y:S02]  /*07c0*/  IMAD.MOV.U32 R4, RZ, RZ, R8 ;  /* 0x000000ffff047224 */ /* 0x000fe400078e0008 */
[----:B------:R-:W-:-:S04]  /*07d0*/  IMAD.MOV.U32 R5, RZ, RZ, 0x0 ;  /* 0x00000000ff057424 */ /* 0x000fc800078e00ff */
[----:B------:R-:W-:Y:S05]  /*07e0*/  RET.REL.NODEC R4 `(_Z19gpu_cosine_distanceiiiiPfS_S_S_) ;  /* 0xfffffff804047950 */ /* 0x000fea0003c3ffff */
        .weak           $__internal_3_$__cuda_sm3x_div_rn_noftz_f32_slowpath
        .type           $__internal_3_$__cuda_sm3x_div_rn_noftz_f32_slowpath,@function
        .size           $__internal_3_$__cuda_sm3x_div_rn_noftz_f32_slowpath,(.L_x_60 - $__internal_3_$__cuda_sm3x_div_rn_noftz_f32_slowpath)
$__internal_3_$__cuda_sm3x_div_rn_noftz_f32_slowpath:
[--C-:B------:R-:W-:Y:S01]  /*07f0*/  SHF.R.U32.HI R4, RZ, 0x17, R9.reuse ;  /* 0x00000017ff047819 */ /* 0x100fe20000011609 */
[--C-:B------:R-:W-:Y:S01]  /*0800*/  IMAD.MOV.U32 R5, RZ, RZ, R0.reuse ;  /* 0x000000ffff057224 */ /* 0x100fe200078e0000 */
[----:B------:R-:W-:Y:S01]  /*0810*/  SHF.R.U32.HI R3, RZ, 0x17, R0 ;  /* 0x00000017ff037819 */ /* 0x000fe20000011600 */
[----:B------:R-:W-:Y:S01]  /*0820*/  IMAD.MOV.U32 R6, RZ, RZ, R9 ;  /* 0x000000ffff067224 */ /* 0x000fe200078e0009 */
[----:B------:R-:W-:Y:S02]  /*0830*/  LOP3.LUT R13, R4, 0xff, RZ, 0xc0, !PT ;  /* 0x000000ff040d7812 */ /* 0x000fe400078ec0ff */
[----:B------:R-:W-:-:S03]  /*0840*/  LOP3.LUT R4, R3, 0xff, RZ, 0xc0, !PT ;  /* 0x000000ff03047812 */ /* 0x000fc600078ec0ff */
[----:B------:R-:W-:Y:S01]  /*0850*/  VIADD R10, R13, 0xffffffff ;  /* 0xffffffff0d0a7836 */ /* 0x000fe20000000000 */
[----:B------:R-:W-:-:S04]  /*0860*/  IADD3 R8, PT, PT, R4, -0x1, RZ ;  /* 0xffffffff04087810 */ /* 0x000fc80007ffe0ff */
[----:B------:R-:W-:-:S04]  /*0870*/  ISETP.GT.U32.AND P0, PT, R10, 0xfd, PT ;  /* 0x000000fd0a00780c */ /* 0x000fc80003f04070 */
[----:B------:R-:W-:-:S13]  /*0880*/  ISETP.GT.U32.OR P0, PT, R8, 0xfd, P0 ;  /* 0x000000fd0800780c */ /* 0x000fda0000704470 */
[----:B------:R-:W-:Y:S01]  /*0890*/  @!P0 IMAD.MOV.U32 R7, RZ, RZ, RZ ;  /* 0x000000ffff078224 */ /* 0x000fe200078e00ff */
[----:B------:R-:W-:Y:S06]  /*08a0*/  @!P0 BRA `(.L_x_29) ;  /* 0x0000000000608947 */ /* 0x000fec0003800000 */
[----:B------:R-:W-:Y:S02]  /*08b0*/  FSETP.GTU.FTZ.AND P0, PT, |R0|, +INF , PT ;  /* 0x7f8000000000780b */ /* 0x000fe40003f1c200 */
[----:B------:R-:W-:Y:S02]  /*08c0*/  FSETP.GTU.FTZ.AND P1, PT, |R9|, +INF , PT ;  /* 0x7f8000000900780b */ /* 0x000fe40003f3c200 */
[----:B------:R-:W-:Y:S02]  /*08d0*/  MOV R3, R9 ;  /* 0x0000000900037202 */ /* 0x000fe40000000f00 */
        /* <DEDUP_REMOVED lines=16> */
[----:B------:R-:W-:Y:S02]  /*09e0*/  @P0 IMAD.MOV.U32 R7, RZ, RZ, RZ ;  /* 0x000000ffff070224 */ /* 0x000fe400078e00ff */
[----:B------:R-:W-:Y:S01]  /*09f0*/  @!P0 FFMA R5, R0, 1.84467440737095516160e+19, RZ ;  /* 0x5f80000000058823 */ /* 0x000fe200000000ff */
[----:B------:R-:W-:Y:S02]  /*0a00*/  @!P0 IMAD.MOV.U32 R7, RZ, RZ, -0x40 ;  /* 0xffffffc0ff078424 */ /* 0x000fe400078e00ff */
[----:B------:R-:W-:-:S03]  /*0a10*/  @!P1 FFMA R6, R3, 1.84467440737095516160e+19, RZ ;  /* 0x5f80000003069823 */ /* 0x000fc600000000ff */
[----:B------:R-:W-:-:S07]  /*0a20*/  @!P1 IADD3 R7, PT, PT, R7, 0x40, RZ ;  /* 0x0000004007079810 */ /* 0x000fce0007ffe0ff */
.L_x_29:
[----:B------:R-:W-:Y:S01]  /*0a30*/  LEA R3, R13, 0xc0800000, 0x17 ;  /* 0xc08000000d037811 */ /* 0x000fe200078eb8ff */
[----:B------:R-:W-:-:S04]  /*0a40*/  VIADD R4, R4, 0xffffff81 ;  /* 0xffffff8104047836 */ /* 0x000fc80000000000 */
[----:B------:R-:W-:Y:S02]  /*0a50*/  IMAD.IADD R3, R6, 0x1, -R3 ;  /* 0x0000000106037824 */ /* 0x000fe400078e0a03 */
[C---:B------:R-:W-:Y:S01]  /*0a60*/  IMAD R0, R4.reuse, -0x800000, R5 ;  /* 0xff80000004007824 */ /* 0x040fe200078e0205 */
[----:B------:R-:W-:Y:S01]  /*0a70*/  IADD3 R4, PT, PT, R4, 0x7f, -R13 ;  /* 0x0000007f04047810 */ /* 0x000fe20007ffe80d */
[----:B------:R-:W0:Y:S01]  /*0a80*/  MUFU.RCP R6, R3 ;  /* 0x0000000300067308 */ /* 0x000e220000001000 */
[----:B------:R-:W-:Y:S02]  /*0a90*/  FADD.FTZ R9, -R3, -RZ ;  /* 0x800000ff03097221 */ /* 0x000fe40000010100 */
[----:B------:R-:W-:Y:S02]  /*0aa0*/  IADD3 R4, PT, PT, R4, R7, RZ ;  /* 0x0000000704047210 */ /* 0x000fe40007ffe0ff */
        /* <DEDUP_REMOVED lines=8> */
[----:B------:R-:W-:-:S05]  /*0b30*/  LOP3.LUT R0, R0, 0xff, RZ, 0xc0, !PT ;  /* 0x000000ff00007812 */ /* 0x000fca00078ec0ff */
[----:B------:R-:W-:-:S04]  /*0b40*/  IMAD.IADD R9, R0, 0x1, R4 ;  /* 0x0000000100097824 */ /* 0x000fc800078e0204 */
        /* <DEDUP_REMOVED lines=11> */
[C---:B------:R-:W-:Y:S01]  /*0c00*/  IADD3 R7, PT, PT, R9.reuse, 0x20, RZ ;  /* 0x0000002009077810 */ /* 0x040fe20007ffe0ff */
[-CC-:B------:R-:W-:Y:S01]  /*0c10*/  FFMA.RM R3, R8, R6.reuse, R11.reuse ;  /* 0x0000000608037223 */ /* 0x180fe2000000400b */
[C---:B------:R-:W-:Y:S02]  /*0c20*/  ISETP.NE.AND P2, PT, R9.reuse, RZ, PT ;  /* 0x000000ff0900720c */ /* 0x040fe40003f45270 */
[----:B------:R-:W-:Y:S01]  /*0c30*/  LOP3.LUT R4, R0, 0x7fffff, RZ, 0xc0, !PT ;  /* 0x007fffff00047812 */ /* 0x000fe200078ec0ff */
[----:B------:R-:W-:Y:S01]  /*0c40*/  FFMA.RP R0, R8, R6, R11 ;  /* 0x0000000608007223 */ /* 0x000fe2000000800b */
[----:B------:R-:W-:Y:S01]  /*0c50*/  IMAD.MOV R6, RZ, RZ, -R9 ;  /* 0x000000ffff067224 */ /* 0x000fe200078e0a09 */
[----:B------:R-:W-:Y:S02]  /*0c60*/  ISETP.NE.AND P1, PT, R9, RZ, PT ;  /* 0x000000ff0900720c */ /* 0x000fe40003f25270 */
[----:B------:R-:W-:-:S02]  /*0c70*/  LOP3.LUT R4, R4, 0x800000, RZ, 0xfc, !PT ;  /* 0x0080000004047812 */ /* 0x000fc400078efcff */
[----:B------:R-:W-:Y:S02]  /*0c80*/  FSETP.NEU.FTZ.AND P0, PT, R0, R3, PT ;  /* 0x000000030000720b */ /* 0x000fe40003f1d000 */
[----:B------:R-:W-:Y:S02]  /*0c90*/  SHF.L.U32 R7, R4, R7, RZ ;  /* 0x0000000704077219 */ /* 0x000fe400000006ff */
[----:B------:R-:W-:Y:S02]  /*0ca0*/  SEL R3, R6, RZ, P2 ;  /* 0x000000ff06037207 */ /* 0x000fe40001000000 */
[----:B------:R-:W-:Y:S02]  /*0cb0*/  ISETP.NE.AND P1, PT, R7, RZ, P1 ;  /* 0x000000ff0700720c */ /* 0x000fe40000f25270 */
[----:B------:R-:W-:Y:S02]  /*0cc0*/  SHF.R.U32.HI R3, RZ, R3, R4 ;  /* 0x00000003ff037219 */ /* 0x000fe40000011604 */
[----:B------:R-:W-:-:S02]  /*0cd0*/  PLOP3.LUT P0, PT, P0, P1, PT, 0xf8, 0x8f ;  /* 0x00000000008f781c */ /* 0x000fc40000703f70 */
[----:B------:R-:W-:Y:S02]  /*0ce0*/  SHF.R.U32.HI R7, RZ, 0x1, R3 ;  /* 0x00000001ff077819 */ /* 0x000fe40000011603 */
[----:B------:R-:W-:-:S04]  /*0cf0*/  SEL R0, RZ, 0x1, !P0 ;  /* 0x00000001ff007807 */ /* 0x000fc80004000000 */
[----:B------:R-:W-:-:S04]  /*0d00*/  LOP3.LUT R0, R0, 0x1, R7, 0xf8, !PT ;  /* 0x0000000100007812 */ /* 0x000fc800078ef807 */
[----:B------:R-:W-:-:S05]  /*0d10*/  LOP3.LUT R0, R0, R3, RZ, 0xc0, !PT ;  /* 0x0000000300007212 */ /* 0x000fca00078ec0ff */
[----:B------:R-:W-:-:S05]  /*0d20*/  IMAD.IADD R0, R7, 0x1, R0 ;  /* 0x0000000107007824 */ /* 0x000fca00078e0200 */
[----:B------:R-:W-:Y:S01]  /*0d30*/  LOP3.LUT R5, R0, R5, RZ, 0xfc, !PT ;  /* 0x0000000500057212 */ /* 0x000fe200078efcff */
[----:B------:R-:W-:Y:S06]  /*0d40*/  BRA `(.L_x_36) ;  /* 0x0000000000347947 */ /* 0x000fec0003800000 */
.L_x_35:
[----:B------:R-:W-:-:S04]  /*0d50*/  LOP3.LUT R5, R5, 0x80000000, RZ, 0xc0, !PT ;  /* 0x8000000005057812 */ /* 0x000fc800078ec0ff */
[----:B------:R-:W-:Y:S01]  /*0d60*/  LOP3.LUT R5, R5, 0x7f800000, RZ, 0xfc, !PT ;  /* 0x7f80000005057812 */ /* 0x000fe200078efcff */
[----:B------:R-:W-:Y:S06]  /*0d70*/  BRA `(.L_x_36) ;  /* 0x0000000000287947 */ /* 0x000fec0003800000 */
.L_x_34:
[----:B------:R-:W-:Y:S01]  /*0d80*/  LEA R5, R4, R5, 0x17 ;  /* 0x0000000504057211 */ /* 0x000fe200078eb8ff */
[----:B------:R-:W-:Y:S06]  /*0d90*/  BRA `(.L_x_36) ;  /* 0x0000000000207947 */ /* 0x000fec0003800000 */
.L_x_33:
[----:B------:R-:W-:-:S04]  /*0da0*/  LOP3.LUT R5, R6, 0x80000000, R5, 0x48, !PT ;  /* 0x8000000006057812 */ /* 0x000fc800078e4805 */
[----:B------:R-:W-:Y:S01]  /*0db0*/  LOP3.LUT R5, R5, 0x7f800000, RZ, 0xfc, !PT ;  /* 0x7f80000005057812 */ /* 0x000fe200078efcff */
[----:B------:R-:W-:Y:S06]  /*0dc0*/  BRA `(.L_x_36) ;  /* 0x0000000000147947 */ /* 0x000fec0003800000 */
.L_x_32:
[----:B------:R-:W-:Y:S01]  /*0dd0*/  LOP3.LUT R5, R6, 0x80000000, R5, 0x48, !PT ;  /* 0x8000000006057812 */ /* 0x000fe200078e4805 */
[----:B------:R-:W-:Y:S06]  /*0de0*/  BRA `(.L_x_36) ;  /* 0x00000000000c7947 */ /* 0x000fec0003800000 */
.L_x_31:
[----:B------:R-:W0:Y:S01]  /*0df0*/  MUFU.RSQ R5, -QNAN ;  /* 0xffc0000000057908 */ /* 0x000e220000001400 */
[----:B------:R-:W-:Y:S05]  /*0e00*/  BRA `(.L_x_36) ;  /* 0x0000000000047947 */ /* 0x000fea0003800000 */
.L_x_30:
[----:B------:R-:W-:-:S07]  /*0e10*/  FADD.FTZ R5, R0, R3 ;  /* 0x0000000300057221 */ /* 0x000fce0000010000 */
.L_x_36:
[----:B------:R-:W-:-:S04]  /*0e20*/  IMAD.MOV.U32 R3, RZ, RZ, 0x0 ;  /* 0x00000000ff037424 */ /* 0x000fc800078e00ff */
[----:B0-----:R-:W-:Y:S05]  /*0e30*/  RET.REL.NODEC R2 `(_Z19gpu_cosine_distanceiiiiPfS_S_S_) ;  /* 0xfffffff002707950 */ /* 0x001fea0003c3ffff */
.L_x_37:
        /* <DEDUP_REMOVED lines=12> */
.L_x_60:


//--------------------- .text._Z18gpu_get_componentsPKfiS0_iiiiPfS1_S1_S1_ --------------------------
	.section	.text._Z18gpu_get_componentsPKfiS0_iiiiPfS1_S1_S1_,"ax",@progbits
	.align	128
        .global         _Z18gpu_get_componentsPKfiS0_iiiiPfS1_S1_S1_
        .type           _Z18gpu_get_componentsPKfiS0_iiiiPfS1_S1_S1_,@function
        .size           _Z18gpu_get_componentsPKfiS0_iiiiPfS1_S1_S1_,(.L_x_62 - _Z18gpu_get_componentsPKfiS0_iiiiPfS1_S1_S1_)
        .other          _Z18gpu_get_componentsPKfiS0_iiiiPfS1_S1_S1_,@"STO_CUDA_ENTRY STV_DEFAULT"
_Z18gpu_get_componentsPKfiS0_iiiiPfS1_S1_S1_:
.text._Z18gpu_get_componentsPKfiS0_iiiiPfS1_S1_S1_:
[----:B------:R-:W-:Y:S01]  /*0000*/  LDC R1, c[0x0][0x37c] ;  /* 0x0000df00ff017b82 */ /* 0x000fe20000000800 */
[----:B------:R-:W0:Y:S07]  /*0010*/  S2R R0, SR_TID.X ;  /* 0x0000000000007919 */ /* 0x000e2e0000002100 */
[----:B------:R-:W0:Y:S01]  /*0020*/  S2UR UR4, SR_CTAID.X ;  /* 0x00000000000479c3 */ /* 0x000e220000002500 */
[----:B------:R-:W1:Y:S01]  /*0030*/  LDCU UR5, c[0x0][0x388] ;  /* 0x00007100ff0577ac */ /* 0x000e620008000800 */
[----:B------:R-:W2:Y:S06]  /*0040*/  LDCU UR8, c[0x0][0x398] ;  /* 0x00007300ff0877ac */ /* 0x000eac0008000800 */
[----:B------:R-:W0:Y:S01]  /*0050*/  LDC R3, c[0x0][0x360] ;  /* 0x0000d800ff037b82 */ /* 0x000e220000000800 */
[----:B------:R-:W3:Y:S07]  /*0060*/  LDCU.64 UR6, c[0x0][0x358] ;  /* 0x00006b00ff0677ac */ /* 0x000eee0008000a00 */
[----:B------:R-:W1:Y:S08]  /*0070*/  LDC.64 R10, c[0x0][0x3a0] ;  /* 0x0000e800ff0a7b82 */ /* 0x000e700000000a00 */
[----:B------:R-:W4:Y:S08]  /*0080*/  LDC.64 R4, c[0x0][0x380] ;  /* 0x0000e000ff047b82 */ /* 0x000f300000000a00 */
[----:B------:R-:W5:Y:S01]  /*0090*/  LDC.64 R6, c[0x0][0x390] ;  /* 0x0000e400ff067b82 */ /* 0x000f620000000a00 */
[----:B0-----:R-:W-:-:S04]  /*00a0*/  IMAD R2, R3, UR4, R0 ;  /* 0x0000000403027c24 */ /* 0x001fc8000f8e0200 */
[C---:B-1----:R-:W-:Y:S02]  /*00b0*/  IMAD R9, R2.reuse, UR5, R10 ;  /* 0x0000000502097c24 */ /* 0x042fe4000f8e020a */
[----:B--2---:R-:W-:Y:S02]  /*00c0*/  IMAD R11, R2, UR8, R11 ;  /* 0x00000008020b7c24 */ /* 0x004fe4000f8e020b */
[----:B----4-:R-:W-:-:S06]  /*00d0*/  IMAD.WIDE.U32 R4, R9, 0x4, R4 ;  /* 0x0000000409047825 */ /* 0x010fcc00078e0004 */
[----:B---3--:R-:W2:Y:S01]  /*00e0*/  LDG.E R4, desc[UR6][R4.64] ;  /* 0x0000000604047981 */ /* 0x008ea2000c1e1900 */
[----:B-----5:R-:W-:-:S06]  /*00f0*/  IMAD.WIDE.U32 R6, R11, 0x4, R6 ;  /* 0x000000040b067825 */ /* 0x020fcc00078e0006 */
[----:B------:R-:W3:Y:S01]  /*0100*/  LDG.E R7, desc[UR6][R6.64] ;  /* 0x0000000606077981 */ /* 0x000ee2000c1e1900 */
[----:B------:R-:W0:Y:S01]  /*0110*/  S2UR UR5, SR_CgaCtaId ;  /* 0x00000000000579c3 */ /* 0x000e220000008800 */
[----:B------:R-:W-:Y:S01]  /*0120*/  UMOV UR4, 0x400 ;  /* 0x0000040000047882 */ /* 0x000fe20000000000 */
[----:B------:R-:W-:Y:S01]  /*0130*/  ISETP.GE.U32.AND P0, PT, R3, 0x2, PT ;  /* 0x000000020300780c */ /* 0x000fe20003f06070 */
[----:B0-----:R-:W-:-:S06]  /*0140*/  ULEA UR4, UR5, UR4, 0x18 ;  /* 0x0000000405047291 */ /* 0x001fcc000f8ec0ff */
[----:B------:R-:W-:-:S05]  /*0150*/  LEA R8, R0, UR4, 0x2 ;  /* 0x0000000400087c11 */ /* 0x000fca000f8e10ff */
        /* <DEDUP_REMOVED lines=11> */
.L_x_41:
        /* <DEDUP_REMOVED lines=19> */
.L_x_40:
[----:B------:R-:W-:Y:S05]  /*0340*/  BSYNC.RECONVERGENT B0 ;  /* 0x0000000000007941 */ /* 0x000fea0003800200 */
.L_x_39:
[----:B------:R-:W-:Y:S01]  /*0350*/  BAR.SYNC.DEFER_BLOCKING 0x0 ;  /* 0x0000000000007b1d */ /* 0x000fe20000010000 */
[----:B------:R-:W-:Y:S02]  /*0360*/  ISETP.GT.U32.AND P0, PT, R2, 0x3, PT ;  /* 0x000000030200780c */ /* 0x000fe40003f04070 */
[----:B------:R-:W-:-:S11]  /*0370*/  MOV R2, R13 ;  /* 0x0000000d00027202 */ /* 0x000fd60000000f00 */
[----:B------:R-:W-:Y:S05]  /*0380*/  @P0 BRA `(.L_x_41) ;  /* 0xfffffffc00a00947 */ /* 0x000fea000383ffff */
.L_x_38:
        /* <DEDUP_REMOVED lines=13> */
[----:B------:R-:W-:Y:S05]  /*0460*/  CALL.REL.NOINC `($__internal_4_$__cuda_sm20_sqrt_rn_f32_slowpath) ;  /* 0x0000000000947944 */ /* 0x000fea0003c00000 */
[----:B------:R-:W-:Y:S01]  /*0470*/  MOV R7, R2 ;  /* 0x0000000200077202 */ /* 0x000fe20000000f00 */
[----:B------:R-:W-:Y:S06]  /*0480*/  BRA `(.L_x_43) ;  /* 0x0000000000107947 */ /* 0x000fec0003800000 */
.L_x_42:
[----:B------:R-:W-:Y:S01]  /*0490*/  FMUL.FTZ R7, R2, R5 ;  /* 0x0000000502077220 */ /* 0x000fe20000410000 */
[----:B------:R-:W-:-:S03]  /*04a0*/  FMUL.FTZ R5, R5, 0.5 ;  /* 0x3f00000005057820 */ /* 0x000fc60000410000 */
[----:B------:R-:W-:-:S04]  /*04b0*/  FFMA R2, -R7, R7, R2 ;  /* 0x0000000707027223 */ /* 0x000fc80000000102 */
[----:B------:R-:W-:-:S07]  /*04c0*/  FFMA R7, R2, R5, R7 ;  /* 0x0000000502077223 */ /* 0x000fce0000000007 */
.L_x_43:
[----:B------:R-:W-:-:S05]  /*04d0*/  IMAD R3, R3, 0x4, R6 ;  /* 0x0000000403037824 */ /* 0x000fca00078e0206 */
[----:B------:R-:W0:Y:S02]  /*04e0*/  LDS R2, [R3] ;  /* 0x0000000003027984 */ /* 0x000e240000000800 */
[----:B0-----:R-:W-:Y:S01]  /*04f0*/  VIADD R4, R2, 0xf3000000 ;  /* 0xf300000002047836 */ /* 0x001fe20000000000 */
[----:B------:R0:W1:Y:S04]  /*0500*/  MUFU.RSQ R5, R2 ;  /* 0x0000000200057308 */ /* 0x0000680000001400 */
[----:B------:R-:W-:-:S13]  /*0510*/  ISETP.GT.U32.AND P0, PT, R4, 0x727fffff, PT ;  /* 0x727fffff0400780c */ /* 0x000fda0003f04070 */
[----:B01----:R-:W-:Y:S05]  /*0520*/  @!P0 BRA `(.L_x_44) ;  /* 0x00000000000c8947 */ /* 0x003fea0003800000 */
[----:B------:R-:W-:-:S07]  /*0530*/  MOV R8, 0x550 ;  /* 0x0000055000087802 */ /* 0x000fce0000000f00 */
[----:B------:R-:W-:Y:S05]  /*0540*/  CALL.REL.NOINC `($__internal_4_$__cuda_sm20_sqrt_rn_f32_slowpath) ;  /* 0x00000000005c7944 */ /* 0x000fea0003c00000 */
[----:B------:R-:W-:Y:S05]  /*0550*/  BRA `(.L_x_45) ;  /* 0x0000000000107947 */ /* 0x000fea0003800000 */
.L_x_44:
[----:B------:R-:W-:Y:S01]  /*0560*/  FMUL.FTZ R3, R2, R5 ;  /* 0x0000000502037220 */ /* 0x000fe20000410000 */
[----:B------:R-:W-:-:S03]  /*0570*/  FMUL.FTZ R5, R5, 0.5 ;  /* 0x3f00000005057820 */ /* 0x000fc60000410000 */
[----:B------:R-:W-:-:S04]  /*0580*/  FFMA R2, -R3, R3, R2 ;  /* 0x0000000303027223 */ /* 0x000fc80000000102 */
[----:B------:R-:W-:-:S07]  /*0590*/  FFMA R2, R2, R5, R3 ;  /* 0x0000000502027223 */ /* 0x000fce0000000003 */
.L_x_45:
        /* <DEDUP_REMOVED lines=10> */
[----:B------:R-:W-:Y:S05]  /*0640*/  CALL.REL.NOINC `($__internal_5_$__cuda_sm3x_div_rn_noftz_f32_slowpath) ;  /* 0x00000000007c7944 */ /* 0x000fea0003c00000 */
.L_x_46:
[----:B------:R-:W0:Y:S08]  /*0650*/  LDC R0, c[0x0][0x398] ;  /* 0x0000e600ff007b82 */ /* 0x000e300000000800 */
[----:B------:R-:W0:Y:S08]  /*0660*/  LDC.64 R6, c[0x0][0x3a0] ;  /* 0x0000e800ff067b82 */ /* 0x000e300000000a00 */
[----:B------:R-:W1:Y:S01]  /*0670*/  LDC.64 R2, c[0x0][0x3c0] ;  /* 0x0000f000ff027b82 */ /* 0x000e620000000a00 */
[----:B0-----:R-:W-:-:S04]  /*0680*/  IMAD R7, R6, R0, R7 ;  /* 0x0000000006077224 */ /* 0x001fc800078e0207 */
[----:B-1----:R-:W-:-:S05]  /*0690*/  IMAD.WIDE R2, R7, 0x4, R2 ;  /* 0x0000000407027825 */ /* 0x002fca00078e0202 */
[----:B------:R-:W-:Y:S01]  /*06a0*/  STG.E desc[UR6][R2.64], R5 ;  /* 0x0000000502007986 */ /* 0x000fe2000c101906 */
[----:B------:R-:W-:Y:S05]  /*06b0*/  EXIT ;  /* 0x000000000000794d */ /* 0x000fea0003800000 */
        .weak           $__internal_4_$__cuda_sm20_sqrt_rn_f32_slowpath
        .type           $__internal_4_$__cuda_sm20_sqrt_rn_f32_slowpath,@function
        .size           $__internal_4_$__cuda_sm20_sqrt_rn_f32_slowpath,($__internal_5_$__cuda_sm3x_div_rn_noftz_f32_slowpath - $__internal_4_$__cuda_sm20_sqrt_rn_f32_slowpath)
$__internal_4_$__cuda_sm20_sqrt_rn_f32_slowpath:
        /* <DEDUP_REMOVED lines=20> */
.L_x_47:
[----:B------:R-:W-:Y:S01]  /*0800*/  MOV R2, R4 ;  /* 0x0000000400027202 */ /* 0x000fe20000000f00 */
[----:B------:R-:W-:Y:S02]  /*0810*/  IMAD.MOV.U32 R4, RZ, RZ, R8 ;  /* 0x000000ffff047224 */ /* 0x000fe400078e0008 */
[----:B------:R-:W-:-:S04]  /*0820*/  IMAD.MOV.U32 R5, RZ, RZ, 0x0 ;  /* 0x00000000ff057424 */ /* 0x000fc800078e00ff */
[----:B------:R-:W-:Y:S05]  /*0830*/  RET.REL.NODEC R4 `(_Z18gpu_get_componentsPKfiS0_iiiiPfS1_S1_S1_) ;  /* 0xfffffff404f07950 */ /* 0x000fea0003c3ffff */
        .weak           $__internal_5_$__cuda_sm3x_div_rn_noftz_f32_slowpath
        .type           $__internal_5_$__cuda_sm3x_div_rn_noftz_f32_slowpath,@function
        .size           $__internal_5_$__cuda_sm3x_div_rn_noftz_f32_slowpath,(.L_x_62 - $__internal_5_$__cuda_sm3x_div_rn_noftz_f32_slowpath)
$__internal_5_$__cuda_sm3x_div_rn_noftz_f32_slowpath:
        /* <DEDUP_REMOVED lines=36> */
.L_x_48:
        /* <DEDUP_REMOVED lines=50> */
.L_x_54:
[----:B------:R-:W-:-:S04]  /*0da0*/  LOP3.LUT R5, R5, 0x80000000, RZ, 0xc0, !PT ;  /* 0x8000000005057812 */ /* 0x000fc800078ec0ff */
[----:B------:R-:W-:Y:S01]  /*0db0*/  LOP3.LUT R5, R5, 0x7f800000, RZ, 0xfc, !PT ;  /* 0x7f80000005057812 */ /* 0x000fe200078efcff */
[----:B------:R-:W-:Y:S06]  /*0dc0*/  BRA `(.L_x_55) ;  /* 0x0000000000287947 */ /* 0x000fec0003800000 */
.L_x_53:
[----:B------:R-:W-:Y:S01]  /*0dd0*/  IMAD R5, R4, 0x800000, R5 ;  /* 0x0080000004057824 */ /* 0x000fe200078e0205 */
[----:B------:R-:W-:Y:S06]  /*0de0*/  BRA `(.L_x_55) ;  /* 0x0000000000207947 */ /* 0x000fec0003800000 */
.L_x_52:
[----:B------:R-:W-:-:S04]  /*0df0*/  LOP3.LUT R5, R6, 0x80000000, R5, 0x48, !PT ;  /* 0x8000000006057812 */ /* 0x000fc800078e4805 */
[----:B------:R-:W-:Y:S01]  /*0e00*/  LOP3.LUT R5, R5, 0x7f800000, RZ, 0xfc, !PT ;  /* 0x7f80000005057812 */ /* 0x000fe200078efcff */
[----:B------:R-:W-:Y:S06]  /*0e10*/  BRA `(.L_x_55) ;  /* 0x0000000000147947 */ /* 0x000fec0003800000 */
.L_x_51:
[----:B------:R-:W-:Y:S01]  /*0e20*/  LOP3.LUT R5, R6, 0x80000000, R5, 0x48, !PT ;  /* 0x8000000006057812 */ /* 0x000fe200078e4805 */
[----:B------:R-:W-:Y:S06]  /*0e30*/  BRA `(.L_x_55) ;  /* 0x00000000000c7947 */ /* 0x000fec0003800000 */
.L_x_50:
[----:B------:R-:W0:Y:S01]  /*0e40*/  MUFU.RSQ R5, -QNAN ;  /* 0xffc0000000057908 */ /* 0x000e220000001400 */
[----:B------:R-:W-:Y:S05]  /*0e50*/  BRA `(.L_x_55) ;  /* 0x0000000000047947 */ /* 0x000fea0003800000 */
.L_x_49:
[----:B------:R-:W-:-:S07]  /*0e60*/  FADD.FTZ R5, R0, R3 ;  /* 0x0000000300057221 */ /* 0x000fce0000010000 */
.L_x_55:
[----:B------:R-:W-:-:S04]  /*0e70*/  HFMA2 R3, -RZ, RZ, 0, 0 ;  /* 0x00000000ff037431 */ /* 0x000fc800000001ff */
[----:B0-----:R-:W-:Y:S05]  /*0e80*/  RET.REL.NODEC R2 `(_Z18gpu_get_componentsPKfiS0_iiiiPfS1_S1_S1_) ;  /* 0xfffffff0025c7950 */ /* 0x001fea0003c3ffff */
.L_x_56:
        /* <DEDUP_REMOVED lines=15> */
.L_x_62:


//--------------------- .nv.shared._Z5cdistPKfiS0_iiiPf --------------------------
	.section	.nv.shared._Z5cdistPKfiS0_iiiPf,"aw",@nobits
	.sectionflags	@""
	.align	16
	.zero		1024


//--------------------- .nv.shared.reserved.0     --------------------------
	.section	.nv.shared.reserved.0,"aw",@nobits
	.weak		__nv_reservedSMEM_offset_0_alias
	.size		__nv_reservedSMEM_offset_0_alias, 0, 64
	.other		__nv_reservedSMEM_offset_0_alias,@"STO_CUDA_RESERVED_SHARED STV_DEFAULT"
__nv_reservedSMEM_offset_0_alias:
	.zero		0
	.zero		64


//--------------------- .nv.shared._Z19gpu_cosine_distanceiiiiPfS_S_S_ --------------------------
	.section	.nv.shared._Z19gpu_cosine_distanceiiiiPfS_S_S_,"aw",@nobits
	.sectionflags	@""
	.align	16
	.zero		1024


//--------------------- .nv.shared._Z18gpu_get_componentsPKfiS0_iiiiPfS1_S1_S1_ --------------------------
	.section	.nv.shared._Z18gpu_get_componentsPKfiS0_iiiiPfS1_S1_S1_,"aw",@nobits
	.sectionflags	@""
	.align	16
	.zero		1024


//--------------------- .nv.constant0._Z5cdistPKfiS0_iiiPf --------------------------
	.section	.nv.constant0._Z5cdistPKfiS0_iiiPf,"a",@progbits
	.sectionflags	@""
	.align	4
.nv.constant0._Z5cdistPKfiS0_iiiPf:
	.zero		944


//--------------------- .nv.constant0._Z19gpu_cosine_distanceiiiiPfS_S_S_ --------------------------
	.section	.nv.constant0._Z19gpu_cosine_distanceiiiiPfS_S_S_,"a",@progbits
	.sectionflags	@""
	.align	4
.nv.constant0._Z19gpu_cosine_distanceiiiiPfS_S_S_:
	.zero		944


//--------------------- .nv.constant0._Z18gpu_get_componentsPKfiS0_iiiiPfS1_S1_S1_ --------------------------
	.section	.nv.constant0._Z18gpu_get_componentsPKfiS0_iiiiPfS1_S1_S1_,"a",@progbits
	.sectionflags	@""
	.align	4
.nv.constant0._Z18gpu_get_componentsPKfiS0_iiiiPfS1_S1_S1_:
	.zero		968


//--------------------- SYMBOLS --------------------------

	.type		.nv.reservedSmem.offset0,@object
	.size		.nv.reservedSmem.offset0,0x4
	.type		.nv.reservedSmem.cap,@object
	.size		.nv.reservedSmem.cap,0x4
